// auto-generated by cutlass_sweep.gemm — config: {"arch": "sm_90", "cluster_m": 1, "cluster_n": 2, "dtype": "e4m3", "stages": 4, "tile_k": 64, "tile_m": 256, "tile_n": 64}
#include "cutlass/cutlass.h"
#include "cutlass/gemm/collective/collective_builder.hpp"
#include "cutlass/gemm/device/gemm_universal_adapter.h"
#include "cutlass/gemm/kernel/gemm_universal.hpp"
#include "cutlass/epilogue/collective/collective_builder.hpp"

using ElemA = cutlass::float_e4m3_t;
using ElemB = cutlass::float_e4m3_t;
using ElemCD = cutlass::float_e4m3_t;
using Acc  = float;
using TileShape    = cute::Shape<cute::_256, cute::_64, cute::_64>;
using ClusterShape = cute::Shape<cute::_1, cute::_2, cute::_1>;

using CollectiveEpilogue = typename cutlass::epilogue::collective::CollectiveBuilder<
    cutlass::arch::Sm90, cutlass::arch::OpClassTensorOp,
    TileShape, ClusterShape,
    cutlass::epilogue::collective::EpilogueTileAuto,
    Acc, Acc,
    ElemCD, cutlass::layout::RowMajor, 128 / cutlass::sizeof_bits<ElemCD>::value,
    ElemCD, cutlass::layout::RowMajor, 128 / cutlass::sizeof_bits<ElemCD>::value,
    cutlass::epilogue::collective::EpilogueScheduleAuto
  >::CollectiveOp;

using CollectiveMainloop = typename cutlass::gemm::collective::CollectiveBuilder<
    cutlass::arch::Sm90, cutlass::arch::OpClassTensorOp,
    ElemA, cutlass::layout::RowMajor, 128 / cutlass::sizeof_bits<ElemA>::value,
    ElemB, cutlass::layout::ColumnMajor, 128 / cutlass::sizeof_bits<ElemB>::value,
    Acc,
    TileShape, ClusterShape,
    cutlass::gemm::collective::StageCount<4>,
    cutlass::gemm::collective::KernelScheduleAuto
  >::CollectiveOp;

using GemmKernel = cutlass::gemm::kernel::GemmUniversal<
    cute::Shape<int,int,int,int>,
    CollectiveMainloop,
    CollectiveEpilogue
>;
using Gemm = cutlass::gemm::device::GemmUniversalAdapter<GemmKernel>;

// Force the device kernel symbol into the cubin without needing a host main.
auto* _anchor = &cutlass::device_kernel<GemmKernel>;


// ===== COMPILED SASS (sm_90a) =====

	.target	sm_90a

	.elftype	@"ET_EXEC"


//--------------------- .note.nv.tkinfo           --------------------------
	.section	.note.nv.tkinfo,"",@"SHT_NOTE"
	.sectionflags	@"SHF_NOTE_NV_TKINFO"
	.tkinfo
        /*0018*/ 	.word	0x00000002
        /*0030*/ 	.string	""
        /*0030*/ 	.string	"ptxas"
        /*0030*/ 	.string	"Cuda compilation tools, release 13.0, V13.0.88"
        /*0030*/ 	.string	"Build cuda_13.0.r13.0/compiler.36424714_0"
        /*0030*/ 	.string	"-arch sm_90a -m 64 "



//--------------------- .note.nv.cuinfo           --------------------------
	.section	.note.nv.cuinfo,"",@"SHT_NOTE"
	.sectionflags	@"SHF_NOTE_NV_CUINFO"
        /*0018*/ 	.short	0x0002
        /*001a*/ 	.short	0x005a
        /*001c*/ 	.short	0x0082
	.zero		2


//--------------------- .nv.info                  --------------------------
	.section	.nv.info,"",@"SHT_CUDA_INFO"
	.align	4


	//----- nvinfo : EIATTR_REGCOUNT
	.align		4
        /*0000*/ 	.byte	0x04, 0x2f
        /*0002*/ 	.short	(.L_12 - .L_11)
	.align		4
.L_11:
        /*0004*/ 	.word	index@(_ZN7cutlass13device_kernelINS_4gemm6kernel13GemmUniversalIN4cute5tupleIJiiiiEEENS1_10collective13CollectiveMmaINS1_37MainloopSm90TmaGmmaWarpSpecializedFP8ILi4ENS5_IJNS4_1CILi1EEENSA_ILi2EEESB_EEENS1_35KernelTmaWarpSpecializedCooperativeEEENS5_IJNSA_ILi256EEENSA_ILi64EEESH_EEENS_12float_e4m3_tENS5_IJlSB_lEEESJ_SK_NS4_8TiledMMAINS4_8MMA_AtomIJNS4_4SM904GMMA30MMA_64x64x32_F32E4M3E4M3_SS_TNILNSO_7ScaleInE1ELSQ_1EEEEEENS4_6LayoutINS5_IJSC_SB_SB_EEENS5_IJSB_NSA_ILi0EEESV_EEEEENS5_IJNS4_10UnderscoreESY_SY_EEEEENS4_23SM90_TMA_LOAD_MULTICASTENS4_14ComposedLayoutINS4_7SwizzleILi2ELi4ELi3EEENS4_18smem_ptr_flag_bitsILi8EEENST_INS5_IJNSA_ILi8EEESH_EEENS5_IJSH_SB_EEEEEEEvNS4_8identityENS4_13SM90_TMA_LOADES1B_vS1C_EENS_8epilogue10collective6detail29Sm90TmaWarpSpecializedAdapterINS1G_15DefaultEpilogueISJ_SK_SK_NS1F_6thread17LinearCombinationISJ_Li1EffLNS1K_9ScaleType4KindE0ELNS_15FloatRoundStyleE2ESJ_EENS1_15EpilogueDefaultEEEEEvvEEEEvNT_6ParamsE)
        /*0008*/ 	.word	0x000000a8


	//----- nvinfo : EIATTR_FRAME_SIZE
	.align		4
.L_12:
        /*000c*/ 	.byte	0x04, 0x11
        /*000e*/ 	.short	(.L_14 - .L_13)
	.align		4
.L_13:
        /*0010*/ 	.word	index@(_ZN7cutlass13device_kernelINS_4gemm6kernel13GemmUniversalIN4cute5tupleIJiiiiEEENS1_10collective13CollectiveMmaINS1_37MainloopSm90TmaGmmaWarpSpecializedFP8ILi4ENS5_IJNS4_1CILi1EEENSA_ILi2EEESB_EEENS1_35KernelTmaWarpSpecializedCooperativeEEENS5_IJNSA_ILi256EEENSA_ILi64EEESH_EEENS_12float_e4m3_tENS5_IJlSB_lEEESJ_SK_NS4_8TiledMMAINS4_8MMA_AtomIJNS4_4SM904GMMA30MMA_64x64x32_F32E4M3E4M3_SS_TNILNSO_7ScaleInE1ELSQ_1EEEEEENS4_6LayoutINS5_IJSC_SB_SB_EEENS5_IJSB_NSA_ILi0EEESV_EEEEENS5_IJNS4_10UnderscoreESY_SY_EEEEENS4_23SM90_TMA_LOAD_MULTICASTENS4_14ComposedLayoutINS4_7SwizzleILi2ELi4ELi3EEENS4_18smem_ptr_flag_bitsILi8EEENST_INS5_IJNSA_ILi8EEESH_EEENS5_IJSH_SB_EEEEEEEvNS4_8identityENS4_13SM90_TMA_LOADES1B_vS1C_EENS_8epilogue10collective6detail29Sm90TmaWarpSpecializedAdapterINS1G_15DefaultEpilogueISJ_SK_SK_NS1F_6thread17LinearCombinationISJ_Li1EffLNS1K_9ScaleType4KindE0ELNS_15FloatRoundStyleE2ESJ_EENS1_15EpilogueDefaultEEEEEvvEEEEvNT_6ParamsE)
        /*0014*/ 	.word	0x00000000


	//----- nvinfo : EIATTR_MIN_STACK_SIZE
	.align		4
.L_14:
        /*0018*/ 	.byte	0x04, 0x12
        /*001a*/ 	.short	(.L_16 - .L_15)
	.align		4
.L_15:
        /*001c*/ 	.word	index@(_ZN7cutlass13device_kernelINS_4gemm6kernel13GemmUniversalIN4cute5tupleIJiiiiEEENS1_10collective13CollectiveMmaINS1_37MainloopSm90TmaGmmaWarpSpecializedFP8ILi4ENS5_IJNS4_1CILi1EEENSA_ILi2EEESB_EEENS1_35KernelTmaWarpSpecializedCooperativeEEENS5_IJNSA_ILi256EEENSA_ILi64EEESH_EEENS_12float_e4m3_tENS5_IJlSB_lEEESJ_SK_NS4_8TiledMMAINS4_8MMA_AtomIJNS4_4SM904GMMA30MMA_64x64x32_F32E4M3E4M3_SS_TNILNSO_7ScaleInE1ELSQ_1EEEEEENS4_6LayoutINS5_IJSC_SB_SB_EEENS5_IJSB_NSA_ILi0EEESV_EEEEENS5_IJNS4_10UnderscoreESY_SY_EEEEENS4_23SM90_TMA_LOAD_MULTICASTENS4_14ComposedLayoutINS4_7SwizzleILi2ELi4ELi3EEENS4_18smem_ptr_flag_bitsILi8EEENST_INS5_IJNSA_ILi8EEESH_EEENS5_IJSH_SB_EEEEEEEvNS4_8identityENS4_13SM90_TMA_LOADES1B_vS1C_EENS_8epilogue10collective6detail29Sm90TmaWarpSpecializedAdapterINS1G_15DefaultEpilogueISJ_SK_SK_NS1F_6thread17LinearCombinationISJ_Li1EffLNS1K_9ScaleType4KindE0ELNS_15FloatRoundStyleE2ESJ_EENS1_15EpilogueDefaultEEEEEvvEEEEvNT_6ParamsE)
        /*0020*/ 	.word	0x00000000
.L_16:


//--------------------- .nv.compat                --------------------------
	.section	.nv.compat,"",@"SHT_CUDA_COMPAT_INFO"
	.align	4
        /*0000*/ 	.byte	0x02, 0x09, 0x01, 0x00, 0x02, 0x02, 0x04, 0x00, 0x02, 0x05, 0x05, 0x00, 0x03, 0x07, 0x01, 0x01
        /*0010*/ 	.byte	0x02, 0x03, 0x01, 0x00, 0x02, 0x06, 0x01, 0x00, 0x04, 0x0b, 0x08, 0x00, 0x00, 0x00, 0x00, 0x00
        /*0020*/ 	.byte	0x00, 0x00, 0x00, 0x00


//--------------------- .nv.info._ZN7cutlass13device_kernelINS_4gemm6kernel13GemmUniversalIN4cute5tupleIJiiiiEEENS1_10collective13CollectiveMmaINS1_37MainloopSm90TmaGmmaWarpSpecializedFP8ILi4ENS5_IJNS4_1CILi1EEENSA_ILi2EEESB_EEENS1_35KernelTmaWarpSpecializedCooperativeEEENS5_IJNSA_ILi256EEENSA_ILi64EEESH_EEENS_12float_e4m3_tENS5_IJlSB_lEEESJ_SK_NS4_8TiledMMAINS4_8MMA_AtomIJNS4_4SM904GMMA30MMA_64x64x32_F32E4M3E4M3_SS_TNILNSO_7ScaleInE1ELSQ_1EEEEEENS4_6LayoutINS5_IJSC_SB_SB_EEENS5_IJSB_NSA_ILi0EEESV_EEEEENS5_IJNS4_10UnderscoreESY_SY_EEEEENS4_23SM90_TMA_LOAD_MULTICASTENS4_14ComposedLayoutINS4_7SwizzleILi2ELi4ELi3EEENS4_18smem_ptr_flag_bitsILi8EEENST_INS5_IJNSA_ILi8EEESH_EEENS5_IJSH_SB_EEEEEEEvNS4_8identityENS4_13SM90_TMA_LOADES1B_vS1C_EENS_8epilogue10collective6detail29Sm90TmaWarpSpecializedAdapterINS1G_15DefaultEpilogueISJ_SK_SK_NS1F_6thread17LinearCombinationISJ_Li1EffLNS1K_9ScaleType4KindE0ELNS_15FloatRoundStyleE2ESJ_EENS1_15EpilogueDefaultEEEEEvvEEEEvNT_6ParamsE --------------------------
	.section	.nv.info._ZN7cutlass13device_kernelINS_4gemm6kernel13GemmUniversalIN4cute5tupleIJiiiiEEENS1_10collective13CollectiveMmaINS1_37MainloopSm90TmaGmmaWarpSpecializedFP8ILi4ENS5_IJNS4_1CILi1EEENSA_ILi2EEESB_EEENS1_35KernelTmaWarpSpecializedCooperativeEEENS5_IJNSA_ILi256EEENSA_ILi64EEESH_EEENS_12float_e4m3_tENS5_IJlSB_lEEESJ_SK_NS4_8TiledMMAINS4_8MMA_AtomIJNS4_4SM904GMMA30MMA_64x64x32_F32E4M3E4M3_SS_TNILNSO_7ScaleInE1ELSQ_1EEEEEENS4_6LayoutINS5_IJSC_SB_SB_EEENS5_IJSB_NSA_ILi0EEESV_EEEEENS5_IJNS4_10UnderscoreESY_SY_EEEEENS4_23SM90_TMA_LOAD_MULTICASTENS4_14ComposedLayoutINS4_7SwizzleILi2ELi4ELi3EEENS4_18smem_ptr_flag_bitsILi8EEENST_INS5_IJNSA_ILi8EEESH_EEENS5_IJSH_SB_EEEEEEEvNS4_8identityENS4_13SM90_TMA_LOADES1B_vS1C_EENS_8epilogue10collective6detail29Sm90TmaWarpSpecializedAdapterINS1G_15DefaultEpilogueISJ_SK_SK_NS1F_6thread17LinearCombinationISJ_Li1EffLNS1K_9ScaleType4KindE0ELNS_15FloatRoundStyleE2ESJ_EENS1_15EpilogueDefaultEEEEEvvEEEEvNT_6ParamsE,"",@"SHT_CUDA_INFO"
	.sectionflags	@""
	.align	4


	//----- nvinfo : EIATTR_CUDA_API_VERSION
	.align		4
        /*0000*/ 	.byte	0x04, 0x37
        /*0002*/ 	.short	(.L_18 - .L_17)
.L_17:
        /*0004*/ 	.word	0x00000082


	//----- nvinfo : EIATTR_KPARAM_INFO
	.align		4
.L_18:
        /*0008*/ 	.byte	0x04, 0x17
        /*000a*/ 	.short	(.L_20 - .L_19)
.L_19:
        /*000c*/ 	.word	0x00000000
        /*0010*/ 	.short	0x0000
        /*0012*/ 	.short	0x0070
        /*0014*/ 	.byte	0x00, 0xf0, 0x01, 0x10


	//----- nvinfo : EIATTR_SPARSE_MMA_MASK
	.align		4
.L_20:
        /*0018*/ 	.byte	0x03, 0x50
        /*001a*/ 	.short	0x0000


	//----- nvinfo : EIATTR_MAXREG_COUNT
	.align		4
        /*001c*/ 	.byte	0x03, 0x1b
        /*001e*/ 	.short	0x00a8


	//----- nvinfo : EIATTR_NUM_BARRIERS
	.align		4
        /*0020*/ 	.byte	0x02, 0x4c
        /*0022*/ 	.byte	0x01
	.zero		1


	//----- nvinfo : EIATTR_MERCURY_ISA_VERSION
	.align		4
        /*0024*/ 	.byte	0x03, 0x5f
        /*0026*/ 	.short	0x0101


	//----- nvinfo : EIATTR_INT_WARP_WIDE_INSTR_OFFSETS
	.align		4
        /*0028*/ 	.byte	0x04, 0x31
        /*002a*/ 	.short	(.L_22 - .L_21)


	//   ....[0]....
.L_21:
        /*002c*/ 	.word	0x00000440


	//   ....[1]....
        /*0030*/ 	.word	0x00000460


	//   ....[2]....
        /*0034*/ 	.word	0x00000630


	//   ....[3]....
        /*0038*/ 	.word	0x00002dd0


	//----- nvinfo : EIATTR_COOP_GROUP_MASK_REGIDS
	.align		4
.L_22:
        /*003c*/ 	.byte	0x04, 0x29
        /*003e*/ 	.short	(.L_24 - .L_23)


	//   ....[0]....
.L_23:
        /*0040*/ 	.word	0xffffffff


	//   ....[1]....
        /*0044*/ 	.word	0xffffffff


	//   ....[2]....
        /*0048*/ 	.word	0xffffffff


	//   ....[3]....
        /*004c*/ 	.word	0xffffffff


	//   ....[4]....
        /*0050*/ 	.word	0xffffffff


	//   ....[5]....
        /*0054*/ 	.word	0xffffffff


	//----- nvinfo : EIATTR_COOP_GROUP_INSTR_OFFSETS
	.align		4
.L_24:
        /*0058*/ 	.byte	0x04, 0x28
        /*005a*/ 	.short	(.L_26 - .L_25)


	//   ....[0]....
.L_25:
        /*005c*/ 	.word	0x00000060


	//   ....[1]....
        /*0060*/ 	.word	0x00000070


	//   ....[2]....
        /*0064*/ 	.word	0x00000130


	//   ....[3]....
        /*0068*/ 	.word	0x000002c0


	//   ....[4]....
        /*006c*/ 	.word	0x00000770


	//   ....[5]....
        /*0070*/ 	.word	0x000011f0


	//----- nvinfo : EIATTR_REG_RECONFIG
	.align		4
.L_26:
        /*0074*/ 	.byte	0x01, 0x54
	.zero		2


	//----- nvinfo : EIATTR_MBARRIER_INSTR_OFFSETS
	.align		4
        /*0078*/ 	.byte	0x04, 0x39
        /*007a*/ 	.short	(.L_28 - .L_27)


	//   ....[0]....
.L_27:
        /*007c*/ 	.word	0x00000230
        /*0080*/ 	.word	0x000000ff
        /*0084*/ 	.word	0x00000000
        /*0088*/ 	.short	0x0100
        /*008a*/ 	.byte	0x08
	.zero		1


	//   ....[1]....
        /*008c*/ 	.word	0x00000240
        /*0090*/ 	.word	0x000000ff
        /*0094*/ 	.word	0x00000020
        /*0098*/ 	.short	0x0100
        /*009a*/ 	.byte	0x08
	.zero		1


	//   ....[2]....
        /*009c*/ 	.word	0x00000250
        /*00a0*/ 	.word	0x000000ff
        /*00a4*/ 	.word	0x00000008
        /*00a8*/ 	.short	0x0100
        /*00aa*/ 	.byte	0x08
	.zero		1


	//   ....[3]....
        /*00ac*/ 	.word	0x00000260
        /*00b0*/ 	.word	0x000000ff
        /*00b4*/ 	.word	0x00000028
        /*00b8*/ 	.short	0x0100
        /*00ba*/ 	.byte	0x08
	.zero		1


	//   ....[4]....
        /*00bc*/ 	.word	0x00000270
        /*00c0*/ 	.word	0x000000ff
        /*00c4*/ 	.word	0x00000010
        /*00c8*/ 	.short	0x0100
        /*00ca*/ 	.byte	0x08
	.zero		1


	//   ....[5]....
        /*00cc*/ 	.word	0x00000280
        /*00d0*/ 	.word	0x000000ff
        /*00d4*/ 	.word	0x00000030
        /*00d8*/ 	.short	0x0100
        /*00da*/ 	.byte	0x08
	.zero		1


	//   ....[6]....
        /*00dc*/ 	.word	0x00000290
        /*00e0*/ 	.word	0x000000ff
        /*00e4*/ 	.word	0x00000018
        /*00e8*/ 	.short	0x0100
        /*00ea*/ 	.byte	0x08
	.zero		1


	//   ....[7]....
        /*00ec*/ 	.word	0x000002a0
        /*00f0*/ 	.word	0x000000ff
        /*00f4*/ 	.word	0x00000038
        /*00f8*/ 	.short	0x0100
        /*00fa*/ 	.byte	0x08
	.zero		1


	//   ....[8]....
        /*00fc*/ 	.word	0x000006d0
        /*0100*/ 	.word	0x000000ff
        /*0104*/ 	.word	0x00000050
        /*0108*/ 	.short	0x0100
        /*010a*/ 	.byte	0x06
	.zero		1


	//   ....[9]....
        /*010c*/ 	.word	0x00000720
        /*0110*/ 	.word	0x000000ff
        /*0114*/ 	.word	0x00000058
        /*0118*/ 	.short	0x0100
        /*011a*/ 	.byte	0x06
	.zero		1


	//   ....[10]....
        /*011c*/ 	.word	0x00001710
        /*0120*/ 	.word	0x000000ff
        /*0124*/ 	.word	0x00000000
        /*0128*/ 	.short	0x010a
        /*012a*/ 	.byte	0x06
	.zero		1


	//   ....[11]....
        /*012c*/ 	.word	0x00001750
        /*0130*/ 	.word	0x000000ff
        /*0134*/ 	.word	0x00000000
        /*0138*/ 	.short	0x010a
        /*013a*/ 	.byte	0x06
	.zero		1


	//   ....[12]....
        /*013c*/ 	.word	0x00002110
        /*0140*/ 	.word	0x000000ff
        /*0144*/ 	.word	0x00000000
        /*0148*/ 	.short	0x010a
        /*014a*/ 	.byte	0x0c
	.zero		1


	//   ....[13]....
        /*014c*/ 	.word	0x00002150
        /*0150*/ 	.word	0x000000ff
        /*0154*/ 	.word	0x00000000
        /*0158*/ 	.short	0x010a
        /*015a*/ 	.byte	0x0c
	.zero		1


	//   ....[14]....
        /*015c*/ 	.word	0x00002820
        /*0160*/ 	.word	0x0000000e
        /*0164*/ 	.word	0x00000000
        /*0168*/ 	.short	0x0101
        /*016a*/ 	.byte	0x3f
	.zero		1


	//   ....[15]....
        /*016c*/ 	.word	0x00002e80
        /*0170*/ 	.word	0x0000000c
        /*0174*/ 	.word	0x00000000
        /*0178*/ 	.short	0x0101
        /*017a*/ 	.byte	0x3f
	.zero		1


	//   ....[16]....
        /*017c*/ 	.word	0x000088f0
        /*0180*/ 	.word	0x00000014
        /*0184*/ 	.word	0x00000020
        /*0188*/ 	.short	0x010a
        /*018a*/ 	.byte	0x3f
	.zero		1


	//   ....[17]....
        /*018c*/ 	.word	0x00008ca0
        /*0190*/ 	.word	0x00000006
        /*0194*/ 	.word	0x00000058
        /*0198*/ 	.short	0x0101
        /*019a*/ 	.byte	0x3f
	.zero		1


	//   ....[18]....
        /*019c*/ 	.word	0x000093a0
        /*01a0*/ 	.word	0x00000005
        /*01a4*/ 	.word	0x00000000
        /*01a8*/ 	.short	0x010a
        /*01aa*/ 	.byte	0x3f
	.zero		1


	//   ....[19]....
        /*01ac*/ 	.word	0x00009420
        /*01b0*/ 	.word	0x00000007
        /*01b4*/ 	.word	0x00000000
        /*01b8*/ 	.short	0x010a
        /*01ba*/ 	.byte	0x3f
	.zero		1


	//   ....[20]....
        /*01bc*/ 	.word	0x000094b0
        /*01c0*/ 	.word	0x00000006
        /*01c4*/ 	.word	0x00000000
        /*01c8*/ 	.short	0x010a
        /*01ca*/ 	.byte	0x3f
	.zero		1


	//   ....[21]....
        /*01cc*/ 	.word	0x00009540
        /*01d0*/ 	.word	0x00000003
        /*01d4*/ 	.word	0x00000000
        /*01d8*/ 	.short	0x010a
        /*01da*/ 	.byte	0x3f
	.zero		1


	//   ....[22]....
        /*01dc*/ 	.word	0x000095b0
        /*01e0*/ 	.word	0x0000000c
        /*01e4*/ 	.word	0x00000000
        /*01e8*/ 	.short	0x010a
        /*01ea*/ 	.byte	0x3f
	.zero		1


	//   ....[23]....
        /*01ec*/ 	.word	0x00009610
        /*01f0*/ 	.word	0x0000000e
        /*01f4*/ 	.word	0x00000000
        /*01f8*/ 	.short	0x010a
        /*01fa*/ 	.byte	0x3f
	.zero		1


	//   ....[24]....
        /*01fc*/ 	.word	0x000096e0
        /*0200*/ 	.word	0x00000014
        /*0204*/ 	.word	0x00000020
        /*0208*/ 	.short	0x010a
        /*020a*/ 	.byte	0x3f
	.zero		1


	//   ....[25]....
        /*020c*/ 	.word	0x000097b0
        /*0210*/ 	.word	0x00000005
        /*0214*/ 	.word	0x00000000
        /*0218*/ 	.short	0x010a
        /*021a*/ 	.byte	0x3f
	.zero		1


	//   ....[26]....
        /*021c*/ 	.word	0x00009800
        /*0220*/ 	.word	0x00000007
        /*0224*/ 	.word	0x00000000
        /*0228*/ 	.short	0x010a
        /*022a*/ 	.byte	0x3f
	.zero		1


	//   ....[27]....
        /*022c*/ 	.word	0x00009850
        /*0230*/ 	.word	0x00000006
        /*0234*/ 	.word	0x00000000
        /*0238*/ 	.short	0x010a
        /*023a*/ 	.byte	0x3f
	.zero		1


	//----- nvinfo : EIATTR_NUM_MBARRIERS
	.align		4
.L_28:
        /*023c*/ 	.byte	0x03, 0x38
        /*023e*/ 	.short	0x000a


	//----- nvinfo : EIATTR_EXIT_INSTR_OFFSETS
	.align		4
        /*0240*/ 	.byte	0x04, 0x1c
        /*0242*/ 	.short	(.L_30 - .L_29)


	//   ....[0]....
.L_29:
        /*0244*/ 	.word	0x000008d0


	//   ....[1]....
        /*0248*/ 	.word	0x000010c0


	//   ....[2]....
        /*024c*/ 	.word	0x00008020


	//   ....[3]....
        /*0250*/ 	.word	0x00008570


	//   ....[4]....
        /*0254*/ 	.word	0x00009590


	//----- nvinfo : EIATTR_MAX_THREADS
	.align		4
.L_30:
        /*0258*/ 	.byte	0x04, 0x05
        /*025a*/ 	.short	(.L_32 - .L_31)
.L_31:
        /*025c*/ 	.word	0x00000180
        /*0260*/ 	.word	0x00000001
        /*0264*/ 	.word	0x00000001


	//----- nvinfo : EIATTR_CRS_STACK_SIZE
	.align		4
.L_32:
        /*0268*/ 	.byte	0x04, 0x1e
        /*026a*/ 	.short	(.L_34 - .L_33)
.L_33:
        /*026c*/ 	.word	0x00000000


	//----- nvinfo : EIATTR_CBANK_PARAM_SIZE
	.align		4
.L_34:
        /*0270*/ 	.byte	0x03, 0x19
        /*0272*/ 	.short	0x0470


	//----- nvinfo : EIATTR_PARAM_CBANK
	.align		4
        /*0274*/ 	.byte	0x04, 0x0a
        /*0276*/ 	.short	(.L_36 - .L_35)
	.align		4
.L_35:
        /*0278*/ 	.word	index@(.nv.constant0._ZN7cutlass13device_kernelINS_4gemm6kernel13GemmUniversalIN4cute5tupleIJiiiiEEENS1_10collective13CollectiveMmaINS1_37MainloopSm90TmaGmmaWarpSpecializedFP8ILi4ENS5_IJNS4_1CILi1EEENSA_ILi2EEESB_EEENS1_35KernelTmaWarpSpecializedCooperativeEEENS5_IJNSA_ILi256EEENSA_ILi64EEESH_EEENS_12float_e4m3_tENS5_IJlSB_lEEESJ_SK_NS4_8TiledMMAINS4_8MMA_AtomIJNS4_4SM904GMMA30MMA_64x64x32_F32E4M3E4M3_SS_TNILNSO_7ScaleInE1ELSQ_1EEEEEENS4_6LayoutINS5_IJSC_SB_SB_EEENS5_IJSB_NSA_ILi0EEESV_EEEEENS5_IJNS4_10UnderscoreESY_SY_EEEEENS4_23SM90_TMA_LOAD_MULTICASTENS4_14ComposedLayoutINS4_7SwizzleILi2ELi4ELi3EEENS4_18smem_ptr_flag_bitsILi8EEENST_INS5_IJNSA_ILi8EEESH_EEENS5_IJSH_SB_EEEEEEEvNS4_8identityENS4_13SM90_TMA_LOADES1B_vS1C_EENS_8epilogue10collective6detail29Sm90TmaWarpSpecializedAdapterINS1G_15DefaultEpilogueISJ_SK_SK_NS1F_6thread17LinearCombinationISJ_Li1EffLNS1K_9ScaleType4KindE0ELNS_15FloatRoundStyleE2ESJ_EENS1_15EpilogueDefaultEEEEEvvEEEEvNT_6ParamsE)
        /*027c*/ 	.short	0x0210
        /*027e*/ 	.short	0x0470


	//----- nvinfo : EIATTR_SW_WAR
	.align		4
.L_36:
        /*0280*/ 	.byte	0x04, 0x36
        /*0282*/ 	.short	(.L_38 - .L_37)
.L_37:
        /*0284*/ 	.word	0x00000008
.L_38:


//--------------------- .nv.callgraph             --------------------------
	.section	.nv.callgraph,"",@"SHT_CUDA_CALLGRAPH"
	.align	4
	.sectionentsize	8
	.align		4
        /*0000*/ 	.word	0x00000000
	.align		4
        /*0004*/ 	.word	0xffffffff
	.align		4
        /*0008*/ 	.word	0x00000000
	.align		4
        /*000c*/ 	.word	0xfffffffe
	.align		4
        /*0010*/ 	.word	0x00000000
	.align		4
        /*0014*/ 	.word	0xfffffffd
	.align		4
        /*0018*/ 	.word	0x00000000
	.align		4
        /*001c*/ 	.word	0xfffffffc


//--------------------- .nv.constant4             --------------------------
	.section	.nv.constant4,"a",@progbits
	.align	8
	.align		8
.nv.constant4:
        /*0000*/ 	.dword	_ZN39_INTERNAL_978d5051_4_k_cu_f4673228_44964cuda3std3__45__cpo5beginE
	.align		8
        /*0008*/ 	.dword	_ZN39_INTERNAL_978d5051_4_k_cu_f4673228_44964cuda3std3__45__cpo3endE
	.align		8
        /*0010*/ 	.dword	_ZN39_INTERNAL_978d5051_4_k_cu_f4673228_44964cuda3std3__45__cpo6cbeginE
	.align		8
        /*0018*/ 	.dword	_ZN39_INTERNAL_978d5051_4_k_cu_f4673228_44964cuda3std3__45__cpo4cendE
	.align		8
        /*0020*/ 	.dword	_ZN39_INTERNAL_978d5051_4_k_cu_f4673228_44964cuda3std3__441_GLOBAL__N__978d5051_4_k_cu_f4673228_44966ignoreE
	.align		8
        /*0028*/ 	.dword	_ZN39_INTERNAL_978d5051_4_k_cu_f4673228_44964cuda3std3__419piecewise_constructE
	.align		8
        /*0030*/ 	.dword	_ZN39_INTERNAL_978d5051_4_k_cu_f4673228_44964cuda3std3__48in_placeE
	.align		8
        /*0038*/ 	.dword	_ZN39_INTERNAL_978d5051_4_k_cu_f4673228_44964cuda3std6ranges3__45__cpo4swapE
	.align		8
        /*0040*/ 	.dword	_ZN39_INTERNAL_978d5051_4_k_cu_f4673228_44964cuda3std6ranges3__45__cpo9iter_moveE
	.align		8
        /*0048*/ 	.dword	_ZN39_INTERNAL_978d5051_4_k_cu_f4673228_44964cute7productE
	.align		8
        /*0050*/ 	.dword	_ZN39_INTERNAL_978d5051_4_k_cu_f4673228_44964cute1_E


//--------------------- .text._ZN7cutlass13device_kernelINS_4gemm6kernel13GemmUniversalIN4cute5tupleIJiiiiEEENS1_10collective13CollectiveMmaINS1_37MainloopSm90TmaGmmaWarpSpecializedFP8ILi4ENS5_IJNS4_1CILi1EEENSA_ILi2EEESB_EEENS1_35KernelTmaWarpSpecializedCooperativeEEENS5_IJNSA_ILi256EEENSA_ILi64EEESH_EEENS_12float_e4m3_tENS5_IJlSB_lEEESJ_SK_NS4_8TiledMMAINS4_8MMA_AtomIJNS4_4SM904GMMA30MMA_64x64x32_F32E4M3E4M3_SS_TNILNSO_7ScaleInE1ELSQ_1EEEEEENS4_6LayoutINS5_IJSC_SB_SB_EEENS5_IJSB_NSA_ILi0EEESV_EEEEENS5_IJNS4_10UnderscoreESY_SY_EEEEENS4_23SM90_TMA_LOAD_MULTICASTENS4_14ComposedLayoutINS4_7SwizzleILi2ELi4ELi3EEENS4_18smem_ptr_flag_bitsILi8EEENST_INS5_IJNSA_ILi8EEESH_EEENS5_IJSH_SB_EEEEEEEvNS4_8identityENS4_13SM90_TMA_LOADES1B_vS1C_EENS_8epilogue10collective6detail29Sm90TmaWarpSpecializedAdapterINS1G_15DefaultEpilogueISJ_SK_SK_NS1F_6thread17LinearCombinationISJ_Li1EffLNS1K_9ScaleType4KindE0ELNS_15FloatRoundStyleE2ESJ_EENS1_15EpilogueDefaultEEEEEvvEEEEvNT_6ParamsE --------------------------
	.section	.text._ZN7cutlass13device_kernelINS_4gemm6kernel13GemmUniversalIN4cute5tupleIJiiiiEEENS1_10collective13CollectiveMmaINS1_37MainloopSm90TmaGmmaWarpSpecializedFP8ILi4ENS5_IJNS4_1CILi1EEENSA_ILi2EEESB_EEENS1_35KernelTmaWarpSpecializedCooperativeEEENS5_IJNSA_ILi256EEENSA_ILi64EEESH_EEENS_12float_e4m3_tENS5_IJlSB_lEEESJ_SK_NS4_8TiledMMAINS4_8MMA_AtomIJNS4_4SM904GMMA30MMA_64x64x32_F32E4M3E4M3_SS_TNILNSO_7ScaleInE1ELSQ_1EEEEEENS4_6LayoutINS5_IJSC_SB_SB_EEENS5_IJSB_NSA_ILi0EEESV_EEEEENS5_IJNS4_10UnderscoreESY_SY_EEEEENS4_23SM90_TMA_LOAD_MULTICASTENS4_14ComposedLayoutINS4_7SwizzleILi2ELi4ELi3EEENS4_18smem_ptr_flag_bitsILi8EEENST_INS5_IJNSA_ILi8EEESH_EEENS5_IJSH_SB_EEEEEEEvNS4_8identityENS4_13SM90_TMA_LOADES1B_vS1C_EENS_8epilogue10collective6detail29Sm90TmaWarpSpecializedAdapterINS1G_15DefaultEpilogueISJ_SK_SK_NS1F_6thread17LinearCombinationISJ_Li1EffLNS1K_9ScaleType4KindE0ELNS_15FloatRoundStyleE2ESJ_EENS1_15EpilogueDefaultEEEEEvvEEEEvNT_6ParamsE,"ax",@progbits
	.align	128
.text._ZN7cutlass13device_kernelINS_4gemm6kernel13GemmUniversalIN4cute5tupleIJiiiiEEENS1_10collective13CollectiveMmaINS1_37MainloopSm90TmaGmmaWarpSpecializedFP8ILi4ENS5_IJNS4_1CILi1EEENSA_ILi2EEESB_EEENS1_35KernelTmaWarpSpecializedCooperativeEEENS5_IJNSA_ILi256EEENSA_ILi64EEESH_EEENS_12float_e4m3_tENS5_IJlSB_lEEESJ_SK_NS4_8TiledMMAINS4_8MMA_AtomIJNS4_4SM904GMMA30MMA_64x64x32_F32E4M3E4M3_SS_TNILNSO_7ScaleInE1ELSQ_1EEEEEENS4_6LayoutINS5_IJSC_SB_SB_EEENS5_IJSB_NSA_ILi0EEESV_EEEEENS5_IJNS4_10UnderscoreESY_SY_EEEEENS4_23SM90_TMA_LOAD_MULTICASTENS4_14ComposedLayoutINS4_7SwizzleILi2ELi4ELi3EEENS4_18smem_ptr_flag_bitsILi8EEENST_INS5_IJNSA_ILi8EEESH_EEENS5_IJSH_SB_EEEEEEEvNS4_8identityENS4_13SM90_TMA_LOADES1B_vS1C_EENS_8epilogue10collective6detail29Sm90TmaWarpSpecializedAdapterINS1G_15DefaultEpilogueISJ_SK_SK_NS1F_6thread17LinearCombinationISJ_Li1EffLNS1K_9ScaleType4KindE0ELNS_15FloatRoundStyleE2ESJ_EENS1_15EpilogueDefaultEEEEEvvEEEEvNT_6ParamsE:
        .type           _ZN7cutlass13device_kernelINS_4gemm6kernel13GemmUniversalIN4cute5tupleIJiiiiEEENS1_10collective13CollectiveMmaINS1_37MainloopSm90TmaGmmaWarpSpecializedFP8ILi4ENS5_IJNS4_1CILi1EEENSA_ILi2EEESB_EEENS1_35KernelTmaWarpSpecializedCooperativeEEENS5_IJNSA_ILi256EEENSA_ILi64EEESH_EEENS_12float_e4m3_tENS5_IJlSB_lEEESJ_SK_NS4_8TiledMMAINS4_8MMA_AtomIJNS4_4SM904GMMA30MMA_64x64x32_F32E4M3E4M3_SS_TNILNSO_7ScaleInE1ELSQ_1EEEEEENS4_6LayoutINS5_IJSC_SB_SB_EEENS5_IJSB_NSA_ILi0EEESV_EEEEENS5_IJNS4_10UnderscoreESY_SY_EEEEENS4_23SM90_TMA_LOAD_MULTICASTENS4_14ComposedLayoutINS4_7SwizzleILi2ELi4ELi3EEENS4_18smem_ptr_flag_bitsILi8EEENST_INS5_IJNSA_ILi8EEESH_EEENS5_IJSH_SB_EEEEEEEvNS4_8identityENS4_13SM90_TMA_LOADES1B_vS1C_EENS_8epilogue10collective6detail29Sm90TmaWarpSpecializedAdapterINS1G_15DefaultEpilogueISJ_SK_SK_NS1F_6thread17LinearCombinationISJ_Li1EffLNS1K_9ScaleType4KindE0ELNS_15FloatRoundStyleE2ESJ_EENS1_15EpilogueDefaultEEEEEvvEEEEvNT_6ParamsE,@function
        .size           _ZN7cutlass13device_kernelINS_4gemm6kernel13GemmUniversalIN4cute5tupleIJiiiiEEENS1_10collective13CollectiveMmaINS1_37MainloopSm90TmaGmmaWarpSpecializedFP8ILi4ENS5_IJNS4_1CILi1EEENSA_ILi2EEESB_EEENS1_35KernelTmaWarpSpecializedCooperativeEEENS5_IJNSA_ILi256EEENSA_ILi64EEESH_EEENS_12float_e4m3_tENS5_IJlSB_lEEESJ_SK_NS4_8TiledMMAINS4_8MMA_AtomIJNS4_4SM904GMMA30MMA_64x64x32_F32E4M3E4M3_SS_TNILNSO_7ScaleInE1ELSQ_1EEEEEENS4_6LayoutINS5_IJSC_SB_SB_EEENS5_IJSB_NSA_ILi0EEESV_EEEEENS5_IJNS4_10UnderscoreESY_SY_EEEEENS4_23SM90_TMA_LOAD_MULTICASTENS4_14ComposedLayoutINS4_7SwizzleILi2ELi4ELi3EEENS4_18smem_ptr_flag_bitsILi8EEENST_INS5_IJNSA_ILi8EEESH_EEENS5_IJSH_SB_EEEEEEEvNS4_8identityENS4_13SM90_TMA_LOADES1B_vS1C_EENS_8epilogue10collective6detail29Sm90TmaWarpSpecializedAdapterINS1G_15DefaultEpilogueISJ_SK_SK_NS1F_6thread17LinearCombinationISJ_Li1EffLNS1K_9ScaleType4KindE0ELNS_15FloatRoundStyleE2ESJ_EENS1_15EpilogueDefaultEEEEEvvEEEEvNT_6ParamsE,(.L_x_204 - _ZN7cutlass13device_kernelINS_4gemm6kernel13GemmUniversalIN4cute5tupleIJiiiiEEENS1_10collective13CollectiveMmaINS1_37MainloopSm90TmaGmmaWarpSpecializedFP8ILi4ENS5_IJNS4_1CILi1EEENSA_ILi2EEESB_EEENS1_35KernelTmaWarpSpecializedCooperativeEEENS5_IJNSA_ILi256EEENSA_ILi64EEESH_EEENS_12float_e4m3_tENS5_IJlSB_lEEESJ_SK_NS4_8TiledMMAINS4_8MMA_AtomIJNS4_4SM904GMMA30MMA_64x64x32_F32E4M3E4M3_SS_TNILNSO_7ScaleInE1ELSQ_1EEEEEENS4_6LayoutINS5_IJSC_SB_SB_EEENS5_IJSB_NSA_ILi0EEESV_EEEEENS5_IJNS4_10UnderscoreESY_SY_EEEEENS4_23SM90_TMA_LOAD_MULTICASTENS4_14ComposedLayoutINS4_7SwizzleILi2ELi4ELi3EEENS4_18smem_ptr_flag_bitsILi8EEENST_INS5_IJNSA_ILi8EEESH_EEENS5_IJSH_SB_EEEEEEEvNS4_8identityENS4_13SM90_TMA_LOADES1B_vS1C_EENS_8epilogue10collective6detail29Sm90TmaWarpSpecializedAdapterINS1G_15DefaultEpilogueISJ_SK_SK_NS1F_6thread17LinearCombinationISJ_Li1EffLNS1K_9ScaleType4KindE0ELNS_15FloatRoundStyleE2ESJ_EENS1_15EpilogueDefaultEEEEEvvEEEEvNT_6ParamsE)
        .other          _ZN7cutlass13device_kernelINS_4gemm6kernel13GemmUniversalIN4cute5tupleIJiiiiEEENS1_10collective13CollectiveMmaINS1_37MainloopSm90TmaGmmaWarpSpecializedFP8ILi4ENS5_IJNS4_1CILi1EEENSA_ILi2EEESB_EEENS1_35KernelTmaWarpSpecializedCooperativeEEENS5_IJNSA_ILi256EEENSA_ILi64EEESH_EEENS_12float_e4m3_tENS5_IJlSB_lEEESJ_SK_NS4_8TiledMMAINS4_8MMA_AtomIJNS4_4SM904GMMA30MMA_64x64x32_F32E4M3E4M3_SS_TNILNSO_7ScaleInE1ELSQ_1EEEEEENS4_6LayoutINS5_IJSC_SB_SB_EEENS5_IJSB_NSA_ILi0EEESV_EEEEENS5_IJNS4_10UnderscoreESY_SY_EEEEENS4_23SM90_TMA_LOAD_MULTICASTENS4_14ComposedLayoutINS4_7SwizzleILi2ELi4ELi3EEENS4_18smem_ptr_flag_bitsILi8EEENST_INS5_IJNSA_ILi8EEESH_EEENS5_IJSH_SB_EEEEEEEvNS4_8identityENS4_13SM90_TMA_LOADES1B_vS1C_EENS_8epilogue10collective6detail29Sm90TmaWarpSpecializedAdapterINS1G_15DefaultEpilogueISJ_SK_SK_NS1F_6thread17LinearCombinationISJ_Li1EffLNS1K_9ScaleType4KindE0ELNS_15FloatRoundStyleE2ESJ_EENS1_15EpilogueDefaultEEEEEvvEEEEvNT_6ParamsE,@"STO_CUDA_ENTRY STV_DEFAULT"
_ZN7cutlass13device_kernelINS_4gemm6kernel13GemmUniversalIN4cute5tupleIJiiiiEEENS1_10collective13CollectiveMmaINS1_37MainloopSm90TmaGmmaWarpSpecializedFP8ILi4ENS5_IJNS4_1CILi1EEENSA_ILi2EEESB_EEENS1_35KernelTmaWarpSpecializedCooperativeEEENS5_IJNSA_ILi256EEENSA_ILi64EEESH_EEENS_12float_e4m3_tENS5_IJlSB_lEEESJ_SK_NS4_8TiledMMAINS4_8MMA_AtomIJNS4_4SM904GMMA30MMA_64x64x32_F32E4M3E4M3_SS_TNILNSO_7ScaleInE1ELSQ_1EEEEEENS4_6LayoutINS5_IJSC_SB_SB_EEENS5_IJSB_NSA_ILi0EEESV_EEEEENS5_IJNS4_10UnderscoreESY_SY_EEEEENS4_23SM90_TMA_LOAD_MULTICASTENS4_14ComposedLayoutINS4_7SwizzleILi2ELi4ELi3EEENS4_18smem_ptr_flag_bitsILi8EEENST_INS5_IJNSA_ILi8EEESH_EEENS5_IJSH_SB_EEEEEEEvNS4_8identityENS4_13SM90_TMA_LOADES1B_vS1C_EENS_8epilogue10collective6detail29Sm90TmaWarpSpecializedAdapterINS1G_15DefaultEpilogueISJ_SK_SK_NS1F_6thread17LinearCombinationISJ_Li1EffLNS1K_9ScaleType4KindE0ELNS_15FloatRoundStyleE2ESJ_EENS1_15EpilogueDefaultEEEEEvvEEEEvNT_6ParamsE:
[----:B------:R-:W-:Y:S01]  /*0000*/  LDC R1, c[0x0][0x28] ;  /* 0x00000a00ff017b82 */ /* 0x000fe20000000800 */
[----:B------:R-:W0:Y:S01]  /*0010*/  S2R R0, SR_TID.X ;  /* 0x0000000000007919 */ /* 0x000e220000002100 */
[----:B------:R-:W-:Y:S01]  /*0020*/  ELECT P0, URZ, PT ;  /* 0x00000000003f782f */ /* 0x000fe20003800000 */
[----:B------:R-:W-:Y:S01]  /*0030*/  BSSY B0, `(.L_x_0) ;  /* 0x000000f000007945 */ /* 0x000fe20003800000 */
[--C-:B0-----:R-:W-:Y:S02]  /*0040*/  SHF.R.U32.HI R2, RZ, 0x5, R0.reuse ;  /* 0x00000005ff027819 */ /* 0x101fe40000011600 */
[----:B------:R-:W-:-:S03]  /*0050*/  SHF.R.U32.HI R3, RZ, 0x7, R0 ;  /* 0x00000007ff037819 */ /* 0x000fc60000011600 */
[----:B------:R-:W0:Y:S04]  /*0060*/  SHFL.IDX PT, R6, R2, RZ, 0x1f ;  /* 0x00001fff02067589 */ /* 0x000e2800000e0000 */
[----:B------:R1:W2:Y:S01]  /*0070*/  SHFL.IDX PT, R4, R3, RZ, 0x1f ;  /* 0x00001fff03047589 */ /* 0x0002a200000e0000 */
[----:B0-----:R-:W-:-:S13]  /*0080*/  ISETP.NE.OR P0, PT, R6, RZ, !P0 ;  /* 0x000000ff0600720c */ /* 0x001fda0004705670 */
[----:B-12---:R-:W-:Y:S05]  /*0090*/  @P0 BRA `(.L_x_1) ;  /* 0x0000000000200947 */ /* 0x006fea0003800000 */
[----:B------:R-:W-:Y:S02]  /*00a0*/  ULDC.64 UR4, c[0x0][0x198] ;  /* 0x0000660000047ab9 */ /* 0x000fe40000000a00 */
[----:B------:R-:W-:Y:S02]  /*00b0*/  UIADD3 UR6, UP0, UR4, 0xf0, URZ ;  /* 0x000000f004067890 */ /* 0x000fe4000ff1e03f */
[----:B------:R-:W-:Y:S02]  /*00c0*/  UIADD3 UR4, UP1, UR4, 0x1f0, URZ ;  /* 0x000001f004047890 */ /* 0x000fe4000ff3e03f */
[----:B------:R-:W-:Y:S02]  /*00d0*/  UIADD3.X UR7, URZ, UR5, URZ, UP0, !UPT ;  /* 0x000000053f077290 */ /* 0x000fe400087fe43f */
[----:B------:R-:W-:-:S07]  /*00e0*/  UIADD3.X UR5, URZ, UR5, URZ, UP1, !UPT ;  /* 0x000000053f057290 */ /* 0x000fce0008ffe43f */
[----:B------:R0:W-:Y:S02]  /*00f0*/  UTMACCTL.PF [UR6] ;  /* 0x00000000060079b9 */ /* 0x0001e40008040000 */
[----:B------:R0:W-:Y:S02]  /*0100*/  UTMACCTL.PF [UR4] ;  /* 0x00000000040079b9 */ /* 0x0001e40008040000 */
[----:B0-----:R-:W-:Y:S01]  /*0110*/  NOP ;  /* 0x0000000000007918 */ /* 0x001fe20000000000 */
.L_x_1:
[----:B------:R-:W-:Y:S05]  /*0120*/  BSYNC B0 ;  /* 0x0000000000007941 */ /* 0x000fea0003800000 */
.L_x_0:
[----:B------:R-:W0:Y:S02]  /*0130*/  SHFL.IDX PT, R3, R2, RZ, 0x1f ;  /* 0x00001fff02037589 */ /* 0x000e2400000e0000 */
[----:B0-----:R-:W-:-:S13]  /*0140*/  ISETP.NE.AND P0, PT, R3, RZ, PT ;  /* 0x000000ff0300720c */ /* 0x001fda0003f05270 */
[----:B------:R-:W-:Y:S05]  /*0150*/  @P0 BRA `(.L_x_2) ;  /* 0x0000000000580947 */ /* 0x000fea0003800000 */
[----:B------:R-:W0:Y:S01]  /*0160*/  S2UR UR8, SR_CgaCtaId ;  /* 0x00000000000879c3 */ /* 0x000e220000008800 */
[----:B------:R-:W-:Y:S01]  /*0170*/  UMOV UR4, 0x400 ;  /* 0x0000040000047882 */ /* 0x000fe20000000000 */
[----:B------:R-:W-:Y:S01]  /*0180*/  UMOV UR5, 0x1 ;  /* 0x0000000100057882 */ /* 0x000fe20000000000 */
[----:B------:R-:W-:Y:S01]  /*0190*/  UMOV UR6, 0x4 ;  /* 0x0000000400067882 */ /* 0x000fe20000000000 */
[----:B------:R-:W-:Y:S01]  /*01a0*/  ELECT P0, URZ, PT ;  /* 0x00000000003f782f */ /* 0x000fe20003800000 */
[----:B------:R-:W-:-:S04]  /*01b0*/  UIADD3 UR6, -UR6, 0x100000, URZ ;  /* 0x0010000006067890 */ /* 0x000fc8000fffe13f */
[----:B------:R-:W-:Y:S02]  /*01c0*/  USHF.L.U32 UR7, UR6, 0xb, URZ ;  /* 0x0000000b06077899 */ /* 0x000fe4000800063f */
[----:B------:R-:W-:Y:S02]  /*01d0*/  USHF.L.U32 UR6, UR6, 0x1, URZ ;  /* 0x0000000106067899 */ /* 0x000fe4000800063f */
[----:B0-----:R-:W-:Y:S02]  /*01e0*/  ULEA UR8, UR8, UR4, 0x18 ;  /* 0x0000000408087291 */ /* 0x001fe4000f8ec03f */
[----:B------:R-:W-:-:S04]  /*01f0*/  UIADD3 UR4, -UR5, 0x100000, URZ ;  /* 0x0010000005047890 */ /* 0x000fc8000fffe13f */
[----:B------:R-:W-:Y:S02]  /*0200*/  USHF.L.U32 UR5, UR4, 0xb, URZ ;  /* 0x0000000b04057899 */ /* 0x000fe4000800063f */
[----:B------:R-:W-:Y:S01]  /*0210*/  USHF.L.U32 UR4, UR4, 0x1, URZ ;  /* 0x0000000104047899 */ /* 0x000fe2000800063f */
[----:B------:R-:W0:Y:S11]  /*0220*/  FENCE.VIEW.ASYNC.S ;  /* 0x00000000000073c6 */ /* 0x000e360000000000 */
[----:B0-----:R0:W1:Y:S01]  /*0230*/  SYNCS.EXCH.64 URZ, [UR8], UR4 ;  /* 0x00000004083f75b2 */ /* 0x0010620008000100 */
[----:B------:R0:W2:Y:S01]  /*0240*/  SYNCS.EXCH.64 URZ, [UR8+0x20], UR6 ;  /* 0x00002006083f75b2 */ /* 0x0000a20008000100 */
[----:B------:R0:W3:Y:S01]  /*0250*/  SYNCS.EXCH.64 URZ, [UR8+0x8], UR4 ;  /* 0x00000804083f75b2 */ /* 0x0000e20008000100 */
[----:B------:R0:W4:Y:S01]  /*0260*/  SYNCS.EXCH.64 URZ, [UR8+0x28], UR6 ;  /* 0x00002806083f75b2 */ /* 0x0001220008000100 */
[----:B------:R0:W0:Y:S01]  /*0270*/  SYNCS.EXCH.64 URZ, [UR8+0x10], UR4 ;  /* 0x00001004083f75b2 */ /* 0x0000220008000100 */
[----:B------:R0:W0:Y:S01]  /*0280*/  SYNCS.EXCH.64 URZ, [UR8+0x30], UR6 ;  /* 0x00003006083f75b2 */ /* 0x0000220008000100 */
[----:B------:R0:W0:Y:S01]  /*0290*/  SYNCS.EXCH.64 URZ, [UR8+0x18], UR4 ;  /* 0x00001804083f75b2 */ /* 0x0000220008000100 */
[----:B------:R0:W0:Y:S01]  /*02a0*/  SYNCS.EXCH.64 URZ, [UR8+0x38], UR6 ;  /* 0x00003806083f75b2 */ /* 0x0000220008000100 */
[----:B------:R-:W-:Y:S01]  /*02b0*/  NOP ;  /* 0x0000000000007918 */ /* 0x000fe20000000000 */
.L_x_2:
[----:B------:R-:W5:Y:S01]  /*02c0*/  SHFL.IDX PT, R2, R2, RZ, 0x1f ;  /* 0x00001fff02027589 */ /* 0x000f6200000e0000 */
[----:B------:R-:W-:Y:S01]  /*02d0*/  SHF.R.S32.HI R5, RZ, 0x1f, R0 ;  /* 0x0000001fff057819 */ /* 0x000fe20000011400 */
[----:B0-----:R-:W0:Y:S01]  /*02e0*/  S2UR UR8, SR_CTAID.X ;  /* 0x00000000000879c3 */ /* 0x001e220000002500 */
[----:B------:R-:W-:Y:S01]  /*02f0*/  ELECT P0, URZ, PT ;  /* 0x00000000003f782f */ /* 0x000fe20003800000 */
[----:B------:R-:W1:Y:S01]  /*0300*/  S2R R8, SR_CTAID.Y ;  /* 0x0000000000087919 */ /* 0x000e620000002600 */
[----:B------:R-:W-:Y:S01]  /*0310*/  LEA.HI R5, R5, R0, RZ, 0x7 ;  /* 0x0000000005057211 */ /* 0x000fe200078f38ff */
[----:B------:R-:W-:Y:S01]  /*0320*/  ULDC UR4, c[0x0][0x154] ;  /* 0x0000550000047ab9 */ /* 0x000fe20000000800 */
[----:B------:R-:W-:Y:S01]  /*0330*/  NOP ;  /* 0x0000000000007918 */ /* 0x000fe20000000000 */
[----:B------:R-:W-:Y:S01]  /*0340*/  NOP ;  /* 0x0000000000007918 */ /* 0x000fe20000000000 */
[----:B------:R-:W-:Y:S01]  /*0350*/  LOP3.LUT R5, R5, 0xffffff80, RZ, 0xc0, !PT ;  /* 0xffffff8005057812 */ /* 0x000fe200078ec0ff */
[----:B------:R-:W2:Y:S04]  /*0360*/  LDC R14, c[0x0][0x140] ;  /* 0x00005000ff0e7b82 */ /* 0x000ea80000000800 */
[----:B------:R-:W-:-:S04]  /*0370*/  IMAD.IADD R5, R0, 0x1, -R5 ;  /* 0x0000000100057824 */ /* 0x000fc800078e0a05 */
[----:B------:R-:W3:Y:S01]  /*0380*/  LDC R19, c[0x0][0x148] ;  /* 0x00005200ff137b82 */ /* 0x000ee20000000800 */
[----:B------:R-:W-:Y:S02]  /*0390*/  SHF.R.S32.HI R10, RZ, 0x1f, R5 ;  /* 0x0000001fff0a7819 */ /* 0x000fe40000011405 */
[----:B------:R-:W-:Y:S02]  /*03a0*/  LOP3.LUT P2, RZ, R5, 0x7, RZ, 0xc0, !PT ;  /* 0x0000000705ff7812 */ /* 0x000fe4000784c0ff */
[----:B------:R-:W-:Y:S02]  /*03b0*/  LEA.HI R10, R10, R5, RZ, 0x3 ;  /* 0x000000050a0a7211 */ /* 0x000fe400078f18ff */
[----:B-----5:R-:W-:Y:S01]  /*03c0*/  ISETP.NE.OR P0, PT, R2, RZ, !P0 ;  /* 0x000000ff0200720c */ /* 0x020fe20004705670 */
[----:B------:R-:W5:Y:S01]  /*03d0*/  LDC R12, c[0x0][0x144] ;  /* 0x00005100ff0c7b82 */ /* 0x000f620000000800 */
[--C-:B------:R-:W-:Y:S02]  /*03e0*/  SHF.R.S32.HI R2, RZ, 0x3, R10.reuse ;  /* 0x00000003ff027819 */ /* 0x100fe4000001140a */
[----:B------:R-:W-:-:S02]  /*03f0*/  SHF.R.S32.HI R7, RZ, 0x1f, R10 ;  /* 0x0000001fff077819 */ /* 0x000fc4000001140a */
[----:B------:R-:W-:Y:S02]  /*0400*/  SHF.R.S32.HI R10, RZ, 0x1f, R3 ;  /* 0x0000001fff0a7819 */ /* 0x000fe40000011403 */
[----:B------:R-:W-:Y:S02]  /*0410*/  LEA.HI R7, R7, R2, RZ, 0x2 ;  /* 0x0000000207077211 */ /* 0x000fe400078f10ff */
[----:B------:R-:W-:Y:S02]  /*0420*/  LEA.HI R10, R10, R3, RZ, 0x2 ;  /* 0x000000030a0a7211 */ /* 0x000fe400078f10ff */
[----:B------:R-:W-:Y:S01]  /*0430*/  LOP3.LUT R7, R7, 0xfffffffc, RZ, 0xc0, !PT ;  /* 0xfffffffc07077812 */ /* 0x000fe200078ec0ff */
[----:B------:R-:W-:Y:S01]  /*0440*/  VOTEU.ALL UP0, P0 ;  /* 0x00000000003f7886 */ /* 0x000fe20000000000 */
[----:B-1----:R-:W-:Y:S01]  /*0450*/  I2FP.F32.U32 R11, R8 ;  /* 0x00000008000b7245 */ /* 0x002fe20000201000 */
[----:B------:R-:W-:Y:S01]  /*0460*/  VOTEU.ALL UP1, P0 ;  /* 0x00000000003f7886 */ /* 0x000fe20000020000 */
[----:B------:R-:W-:Y:S01]  /*0470*/  LOP3.LUT R10, R10, 0x3ffffffc, RZ, 0xc0, !PT ;  /* 0x3ffffffc0a0a7812 */ /* 0x000fe200078ec0ff */
[----:B------:R-:W-:Y:S01]  /*0480*/  IMAD.IADD R7, R2, 0x1, -R7 ;  /* 0x0000000102077824 */ /* 0x000fe200078e0a07 */
[----:B------:R-:W1:Y:S01]  /*0490*/  @!UP0 S2UR UR7, SR_CgaCtaId ;  /* 0x00000000000789c3 */ /* 0x000e620000008800 */
[----:B0-----:R-:W-:Y:S01]  /*04a0*/  I2FP.F32.U32 R2, UR8 ;  /* 0x0000000800027c45 */ /* 0x001fe20008201000 */
[----:B------:R-:W-:Y:S01]  /*04b0*/  FMUL R13, R11, UR4 ;  /* 0x000000040b0d7c20 */ /* 0x000fe20008400000 */
[----:B------:R-:W-:Y:S01]  /*04c0*/  ULDC UR4, c[0x0][0x150] ;  /* 0x0000540000047ab9 */ /* 0x000fe20000000800 */
[----:B------:R-:W-:Y:S01]  /*04d0*/  IMAD.IADD R10, R3, 0x1, -R10 ;  /* 0x00000001030a7824 */ /* 0x000fe200078e0a0a */
[----:B------:R-:W-:Y:S01]  /*04e0*/  SHF.R.S32.HI R3, RZ, 0x1f, R6 ;  /* 0x0000001fff037819 */ /* 0x000fe20000011406 */
[----:B------:R-:W-:Y:S01]  /*04f0*/  FMUL R11, R2, UR4 ;  /* 0x00000004020b7c20 */ /* 0x000fe20008400000 */
[----:B------:R-:W-:Y:S01]  /*0500*/  UMOV UR4, 0x20 ;  /* 0x0000002000047882 */ /* 0x000fe20000000000 */
[----:B------:R-:W0:Y:S01]  /*0510*/  F2I.U32.TRUNC.NTZ R13, R13 ;  /* 0x0000000d000d7305 */ /* 0x000e22000020f000 */
[----:B------:R-:W-:Y:S01]  /*0520*/  LEA.HI R3, R3, R6, RZ, 0x2 ;  /* 0x0000000603037211 */ /* 0x000fe200078f10ff */
[----:B------:R-:W-:Y:S01]  /*0530*/  IMAD R7, R10, 0x4, R7 ;  /* 0x000000040a077824 */ /* 0x000fe200078e0207 */
[----:B------:R-:W-:Y:S01]  /*0540*/  @!UP0 UMOV UR6, 0x400 ;  /* 0x0000040000068882 */ /* 0x000fe20000000000 */
[----:B------:R-:W-:-:S04]  /*0550*/  @!UP0 UIADD3 UR4, -UR4, 0x100000, URZ ;  /* 0x0010000004048890 */ /* 0x000fc8000fffe13f */
[----:B------:R-:W-:Y:S02]  /*0560*/  @!UP0 USHF.L.U32 UR5, UR4, 0xb, URZ ;  /* 0x0000000b04058899 */ /* 0x000fe4000800063f */
[----:B------:R-:W-:Y:S01]  /*0570*/  @!UP0 USHF.L.U32 UR4, UR4, 0x1, URZ ;  /* 0x0000000104048899 */ /* 0x000fe2000800063f */
[----:B------:R-:W-:Y:S01]  /*0580*/  LOP3.LUT R3, R3, 0xfffffffc, RZ, 0xc0, !PT ;  /* 0xfffffffc03037812 */ /* 0x000fe200078ec0ff */
[C---:B------:R-:W-:Y:S01]  /*0590*/  IMAD.SHL.U32 R2, R7.reuse, 0x4, RZ ;  /* 0x0000000407027824 */ /* 0x040fe200078e00ff */
[----:B--2---:R-:W-:Y:S01]  /*05a0*/  ISETP.EQ.U32.AND P3, PT, R14, 0x1, PT ;  /* 0x000000010e00780c */ /* 0x004fe20003f62070 */
[----:B------:R-:W2:Y:S01]  /*05b0*/  F2I.U32.TRUNC.NTZ R11, R11 ;  /* 0x0000000b000b7305 */ /* 0x000ea2000020f000 */
[----:B------:R-:W-:Y:S02]  /*05c0*/  VIADD R10, R4, 0xffffffff ;  /* 0xffffffff040a7836 */ /* 0x000fe40000000000 */
[----:B------:R-:W-:Y:S01]  /*05d0*/  IMAD.IADD R6, R6, 0x1, -R3 ;  /* 0x0000000106067824 */ /* 0x000fe200078e0a03 */
[----:B------:R-:W-:-:S02]  /*05e0*/  LOP3.LUT R5, R7, 0xc, R2, 0x78, !PT ;  /* 0x0000000c07057812 */ /* 0x000fc400078e7802 */
[----:B------:R-:W-:Y:S01]  /*05f0*/  ISETP.GE.U32.AND P5, PT, R10, 0x2, PT ;  /* 0x000000020a00780c */ /* 0x000fe20003fa6070 */
[----:B0-----:R-:W-:Y:S01]  /*0600*/  IMAD.MOV R20, RZ, RZ, -R13 ;  /* 0x000000ffff147224 */ /* 0x001fe200078e0a0d */
[----:B-1----:R-:W-:Y:S01]  /*0610*/  @!UP0 ULEA UR6, UR7, UR6, 0x18 ;  /* 0x0000000607068291 */ /* 0x002fe2000f8ec03f */
[C---:B------:R-:W-:Y:S01]  /*0620*/  ISETP.NE.AND P1, PT, R6.reuse, 0x3, PT ;  /* 0x000000030600780c */ /* 0x040fe20003f25270 */
[----:B------:R-:W-:Y:S01]  /*0630*/  VOTEU.ALL UP0, P0 ;  /* 0x00000000003f7886 */ /* 0x000fe20000000000 */
[----:B---3--:R-:W-:Y:S01]  /*0640*/  IMAD R2, R19, R20, R8 ;  /* 0x0000001413027224 */ /* 0x008fe200078e0208 */
[----:B------:R-:W-:Y:S02]  /*0650*/  ISETP.LT.U32.AND P0, PT, R5, 0x2, !P2 ;  /* 0x000000020500780c */ /* 0x000fe40005701070 */
[----:B------:R-:W-:Y:S01]  /*0660*/  ISETP.EQ.OR P1, PT, R6, RZ, !P1 ;  /* 0x000000ff0600720c */ /* 0x000fe20004f22670 */
[----:B--2---:R-:W-:Y:S01]  /*0670*/  IMAD.MOV R11, RZ, RZ, -R11 ;  /* 0x000000ffff0b7224 */ /* 0x004fe200078e0a0b */
[----:B------:R-:W-:-:S02]  /*0680*/  ISETP.NE.AND P4, PT, R2, R5, PT ;  /* 0x000000050200720c */ /* 0x000fc40003f85270 */
[----:B------:R-:W-:Y:S01]  /*0690*/  ISETP.EQ.AND P1, PT, R4, RZ, P1 ;  /* 0x000000ff0400720c */ /* 0x000fe20000f22270 */
[----:B-----5:R-:W-:Y:S01]  /*06a0*/  IMAD R11, R12, R11, UR8 ;  /* 0x000000080c0b7e24 */ /* 0x020fe2000f8e020b */
[----:B------:R-:W-:Y:S01]  /*06b0*/  ISETP.NE.AND P2, PT, R4, RZ, PT ;  /* 0x000000ff0400720c */ /* 0x000fe20003f45270 */
[----:B------:R-:W0:Y:S02]  /*06c0*/  FENCE.VIEW.ASYNC.S ;  /* 0x00000000000073c6 */ /* 0x000e240000000000 */
[----:B0-----:R0:W1:Y:S01]  /*06d0*/  @!UP0 SYNCS.EXCH.64 URZ, [UR6+0x50], UR4 ;  /* 0x00005004063f85b2 */ /* 0x0010620008000100 */
[----:B------:R-:W-:Y:S02]  /*06e0*/  SEL R4, RZ, 0x1, !P1 ;  /* 0x00000001ff047807 */ /* 0x000fe40004800000 */
[----:B------:R-:W-:Y:S02]  /*06f0*/  ISETP.EQ.OR P4, PT, R11, RZ, !P4 ;  /* 0x000000ff0b00720c */ /* 0x000fe40006782670 */
[----:B------:R-:W-:-:S02]  /*0700*/  SEL R4, R4, 0x2, P5 ;  /* 0x0000000204047807 */ /* 0x000fc40002800000 */
[----:B------:R-:W-:Y:S01]  /*0710*/  PLOP3.LUT P0, PT, P0, P4, PT, 0x80, 0x0 ;  /* 0x000000000000781c */ /* 0x000fe20000709070 */
[----:B------:R0:W2:Y:S01]  /*0720*/  @!UP1 SYNCS.EXCH.64 URZ, [UR6+0x58], UR4 ;  /* 0x00005804063f95b2 */ /* 0x0000a20008000100 */
[----:B------:R-:W-:Y:S01]  /*0730*/  NOP ;  /* 0x0000000000007918 */ /* 0x000fe20000000000 */
[----:B------:R-:W-:Y:S10]  /*0740*/  @!P3 BRA `(.L_x_3) ;  /* 0x000000000008b947 */ /* 0x000ff40003800000 */
[----:B-12-4-:R-:W-:Y:S01]  /*0750*/  UCGABAR_ARV ;  /* 0x00000000000079c7 */ /* 0x016fe20008000000 */
[----:B------:R-:W-:Y:S05]  /*0760*/  BRA `(.L_x_4) ;  /* 0x0000000000047947 */ /* 0x000fea0003800000 */
.L_x_3:
[----:B-12-4-:R-:W-:Y:S01]  /*0770*/  NOP ;  /* 0x0000000000007918 */ /* 0x016fe20000000000 */
.L_x_4:
[----:B------:R-:W1:Y:S01]  /*0780*/  LDC R2, c[0x0][0x65c] ;  /* 0x00019700ff027b82 */ /* 0x000e620000000800 */
[----:B------:R-:W-:Y:S01]  /*0790*/  IMAD.MOV.U32 R3, RZ, RZ, RZ ;  /* 0x000000ffff037224 */ /* 0x000fe200078e00ff */
[----:B-1----:R-:W-:Y:S01]  /*07a0*/  ISETP.NE.AND P4, PT, R2, 0x1, PT ;  /* 0x000000010200780c */ /* 0x002fe20003f85270 */
[----:B------:R-:W-:-:S12]  /*07b0*/  IMAD.U32 R2, RZ, RZ, UR8 ;  /* 0x00000008ff027e24 */ /* 0x000fd8000f8e00ff */
[----:B------:R-:W1:Y:S01]  /*07c0*/  @P4 LDC R15, c[0x0][0x10] ;  /* 0x00000400ff0f4b82 */ /* 0x000e620000000800 */
[----:B------:R-:W-:Y:S02]  /*07d0*/  @P4 IMAD.MOV.U32 R9, RZ, RZ, RZ ;  /* 0x000000ffff094224 */ /* 0x000fe400078e00ff */
[----:B------:R-:W-:-:S05]  /*07e0*/  @P4 IMAD.MOV.U32 R7, RZ, RZ, RZ ;  /* 0x000000ffff074224 */ /* 0x000fca00078e00ff */
[----:B------:R-:W2:Y:S01]  /*07f0*/  @!P4 LDC R13, c[0x0][0xc] ;  /* 0x00000300ff0dcb82 */ /* 0x000ea20000000800 */
[----:B-1----:R-:W-:-:S04]  /*0800*/  @P4 IMAD.WIDE.U32 R14, R15, UR8, R8 ;  /* 0x000000080f0e4c25 */ /* 0x002fc8000f8e0008 */
[----:B--2---:R-:W-:-:S04]  /*0810*/  @!P4 IMAD.WIDE.U32 R12, R8, R13, R2 ;  /* 0x0000000d080cc225 */ /* 0x004fc800078e0002 */
[----:B------:R-:W-:Y:S02]  /*0820*/  @P4 IMAD.MOV.U32 R2, RZ, RZ, R14 ;  /* 0x000000ffff024224 */ /* 0x000fe400078e000e */
[----:B------:R-:W-:Y:S02]  /*0830*/  @P4 IMAD.IADD R3, R15, 0x1, R7 ;  /* 0x000000010f034824 */ /* 0x000fe400078e0207 */
[----:B------:R-:W-:Y:S02]  /*0840*/  @!P4 IMAD.MOV.U32 R2, RZ, RZ, R12 ;  /* 0x000000ffff02c224 */ /* 0x000fe400078e000c */
[----:B------:R-:W-:Y:S01]  /*0850*/  @!P4 IMAD.MOV.U32 R3, RZ, RZ, R13 ;  /* 0x000000ffff03c224 */ /* 0x000fe200078e000d */
[----:B------:R-:W-:Y:S06]  /*0860*/  @!P3 BRA `(.L_x_5) ;  /* 0x00000000000cb947 */ /* 0x000fec0003800000 */
[----:B------:R-:W-:Y:S01]  /*0870*/  UCGABAR_WAIT ;  /* 0x0000000000007dc7 */ /* 0x000fe20008000000 */
[----:B------:R-:W-:Y:S01]  /*0880*/  CCTL.IVALL ;  /* 0x00000000ff00798f */ /* 0x000fe20002000000 */
[----:B------:R-:W-:Y:S05]  /*0890*/  BRA `(.L_x_6) ;  /* 0x0000000000047947 */ /* 0x000fea0003800000 */
.L_x_5:
[----:B------:R-:W-:Y:S06]  /*08a0*/  BAR.SYNC.DEFER_BLOCKING 0x0 ;  /* 0x0000000000007b1d */ /* 0x000fec0000010000 */
.L_x_6:
[----:B------:R-:W-:Y:S05]  /*08b0*/  @!P2 BRA `(.L_x_7) ;  /* 0x0000007400dca947 */ /* 0x000fea0003800000 */
[----:B------:R-:W-:-:S13]  /*08c0*/  ISETP.GT.U32.AND P1, PT, R10, 0x1, PT ;  /* 0x000000010a00780c */ /* 0x000fda0003f24070 */
[----:B0-----:R-:W-:Y:S05]  /*08d0*/  @P1 EXIT ;  /* 0x000000000000194d */ /* 0x001fea0003800000 */
[----:B------:R-:W-:Y:S01]  /*08e0*/  ULDC.64 UR4, c[0x0][0x650] ;  /* 0x0001940000047ab9 */ /* 0x000fe20000000a00 */
[----:B------:R-:W-:Y:S01]  /*08f0*/  PRMT R14, RZ, 0x7610, R14 ;  /* 0x00007610ff0e7816 */ /* 0x000fe2000000000e */
[----:B------:R-:W-:Y:S01]  /*0900*/  IMAD.MOV.U32 R10, RZ, RZ, -0x1 ;  /* 0xffffffffff0a7424 */ /* 0x000fe200078e00ff */
[----:B------:R-:W-:Y:S01]  /*0910*/  ISETP.GE.U32.AND P1, PT, R2, UR4, PT ;  /* 0x0000000402007c0c */ /* 0x000fe2000bf26070 */
[----:B------:R-:W-:Y:S02]  /*0920*/  IMAD.MOV.U32 R7, RZ, RZ, -0x1 ;  /* 0xffffffffff077424 */ /* 0x000fe400078e00ff */
[----:B------:R-:W-:Y:S01]  /*0930*/  IMAD.MOV.U32 R6, RZ, RZ, -0x1 ;  /* 0xffffffffff067424 */ /* 0x000fe200078e00ff */
[----:B------:R-:W-:-:S13]  /*0940*/  ISETP.GE.U32.AND.EX P1, PT, R3, UR5, PT, P1 ;  /* 0x0000000503007c0c */ /* 0x000fda000bf26110 */
[----:B------:R-:W-:Y:S05]  /*0950*/  @P1 BRA `(.L_x_8) ;  /* 0x0000000400281947 */ /* 0x000fea0003800000 */
[----:B------:R-:W0:Y:S01]  /*0960*/  LDC.64 R22, c[0x0][0x628] ;  /* 0x00018a00ff167b82 */ /* 0x000e220000000a00 */
[----:B------:R-:W-:Y:S02]  /*0970*/  IMAD.MOV.U32 R6, RZ, RZ, R2 ;  /* 0x000000ffff067224 */ /* 0x000fe400078e0002 */
[----:B------:R-:W-:-:S05]  /*0980*/  IMAD.MOV.U32 R7, RZ, RZ, R3 ;  /* 0x000000ffff077224 */ /* 0x000fca00078e0003 */
[----:B------:R-:W1:Y:S08]  /*0990*/  LDC R10, c[0x0][0x630] ;  /* 0x00018c00ff0a7b82 */ /* 0x000e700000000800 */
[----:B------:R-:W2:Y:S01]  /*09a0*/  LDC.64 R24, c[0x0][0x620] ;  /* 0x00018800ff187b82 */ /* 0x000ea20000000a00 */
[----:B0-----:R-:W-:-:S04]  /*09b0*/  ISETP.NE.U32.AND P1, PT, R22, RZ, PT ;  /* 0x000000ff1600720c */ /* 0x001fc80003f25070 */
[----:B------:R-:W-:-:S13]  /*09c0*/  ISETP.NE.AND.EX P1, PT, R23, RZ, PT, P1 ;  /* 0x000000ff1700720c */ /* 0x000fda0003f25310 */
[----:B-12---:R-:W-:Y:S05]  /*09d0*/  @!P1 BRA `(.L_x_9) ;  /* 0x0000000000289947 */ /* 0x006fea0003800000 */
[----:B------:R-:W0:Y:S02]  /*09e0*/  LDC R15, c[0x0][0x634] ;  /* 0x00018d00ff0f7b82 */ /* 0x000e240000000800 */
[----:B0-----:R-:W-:-:S05]  /*09f0*/  IADD3 R15, P1, R2, R15, RZ ;  /* 0x0000000f020f7210 */ /* 0x001fca0007f3e0ff */
[----:B------:R-:W-:-:S04]  /*0a00*/  IMAD.X R17, RZ, RZ, R3, P1 ;  /* 0x000000ffff117224 */ /* 0x000fc800008e0603 */
[----:B------:R-:W-:-:S04]  /*0a10*/  IMAD.WIDE.U32 R6, R17, R22, RZ ;  /* 0x0000001611067225 */ /* 0x000fc800078e00ff */
[----:B------:R-:W-:-:S04]  /*0a20*/  IMAD.WIDE.U32 R12, P1, R15, R23, R6 ;  /* 0x000000170f0c7225 */ /* 0x000fc80007820006 */
[----:B------:R-:W-:-:S04]  /*0a30*/  IMAD.WIDE.U32 R6, R15, R22, RZ ;  /* 0x000000160f067225 */ /* 0x000fc800078e00ff */
[----:B------:R-:W-:Y:S01]  /*0a40*/  IMAD.X R15, RZ, RZ, RZ, P1 ;  /* 0x000000ffff0f7224 */ /* 0x000fe200008e06ff */
[----:B------:R-:W-:Y:S01]  /*0a50*/  IADD3 RZ, P1, R7, R12, RZ ;  /* 0x0000000c07ff7210 */ /* 0x000fe20007f3e0ff */
[----:B------:R-:W-:-:S04]  /*0a60*/  IMAD.MOV.U32 R14, RZ, RZ, R13 ;  /* 0x000000ffff0e7224 */ /* 0x000fc800078e000d */
[----:B------:R-:W-:-:S08]  /*0a70*/  IMAD.WIDE.U32.X R6, R17, R23, R14, P1 ;  /* 0x0000001711067225 */ /* 0x000fd000008e040e */
.L_x_9:
[----:B------:R-:W0:Y:S01]  /*0a80*/  LDC.64 R22, c[0x0][0x640] ;  /* 0x00019000ff167b82 */ /* 0x000e220000000a00 */
[--C-:B------:R-:W-:Y:S01]  /*0a90*/  SHF.R.U64 R26, R6, R10, R7.reuse ;  /* 0x0000000a061a7219 */ /* 0x100fe20000001207 */
[----:B------:R-:W-:Y:S01]  /*0aa0*/  IMAD R20, R19, R20, R8 ;  /* 0x0000001413147224 */ /* 0x000fe200078e0208 */
[----:B------:R-:W-:Y:S01]  /*0ab0*/  SHF.R.U32.HI R6, RZ, R10, R7 ;  /* 0x0000000aff067219 */ /* 0x000fe20000011607 */
[----:B------:R-:W-:Y:S01]  /*0ac0*/  IMAD.MOV.U32 R19, RZ, RZ, 0x1 ;  /* 0x00000001ff137424 */ /* 0x000fe200078e00ff */
[----:B------:R-:W-:-:S03]  /*0ad0*/  IADD3 R9, P1, RZ, -R26, RZ ;  /* 0x8000001aff097210 */ /* 0x000fc60007f3e0ff */
[----:B------:R-:W1:Y:S02]  /*0ae0*/  LDC R12, c[0x0][0x618] ;  /* 0x00018600ff0c7b82 */ /* 0x000e640000000800 */
[----:B------:R-:W-:-:S04]  /*0af0*/  IMAD.X R7, RZ, RZ, ~R6, P1 ;  /* 0x000000ffff077224 */ /* 0x000fc800008e0e06 */
[-C--:B------:R-:W-:Y:S02]  /*0b00*/  IMAD R10, R7, R24.reuse, RZ ;  /* 0x00000018070a7224 */ /* 0x080fe400078e02ff */
[----:B------:R-:W2:Y:S01]  /*0b10*/  LDC R16, c[0x0][0x608] ;  /* 0x00018200ff107b82 */ /* 0x000ea20000000800 */
[----:B------:R-:W-:-:S04]  /*0b20*/  IMAD.WIDE.U32 R6, R9, R24, R2 ;  /* 0x0000001809067225 */ /* 0x000fc800078e0002 */
[----:B------:R-:W-:-:S03]  /*0b30*/  IMAD R9, R9, R25, R10 ;  /* 0x0000001909097224 */ /* 0x000fc600078e020a */
[----:B------:R-:W3:Y:S01]  /*0b40*/  LDC R18, c[0x0][0x658] ;  /* 0x00019600ff127b82 */ /* 0x000ee20000000800 */
[----:B------:R-:W-:Y:S01]  /*0b50*/  IMAD.IADD R7, R7, 0x1, R9 ;  /* 0x0000000107077824 */ /* 0x000fe200078e0209 */
[----:B0-----:R-:W-:Y:S01]  /*0b60*/  ISETP.NE.U32.AND P1, PT, R22, RZ, PT ;  /* 0x000000ff1600720c */ /* 0x001fe20003f25070 */
[----:B------:R-:W-:-:S03]  /*0b70*/  IMAD.MOV.U32 R9, RZ, RZ, -0x1 ;  /* 0xffffffffff097424 */ /* 0x000fc600078e00ff */
[----:B------:R-:W-:Y:S02]  /*0b80*/  ISETP.NE.AND.EX P1, PT, R23, RZ, PT, P1 ;  /* 0x000000ff1700720c */ /* 0x000fe40003f25310 */
[----:B------:R-:W0:Y:S01]  /*0b90*/  LDC R17, c[0x0][0x600] ;  /* 0x00018000ff117b82 */ /* 0x000e220000000800 */
[-CC-:B-1----:R-:W-:Y:S02]  /*0ba0*/  SHF.R.U64 R14, R6, R12.reuse, R7.reuse ;  /* 0x0000000c060e7219 */ /* 0x182fe40000001207 */
[----:B------:R-:W-:-:S05]  /*0bb0*/  SHF.R.U32.HI R7, RZ, R12, R7 ;  /* 0x0000000cff077219 */ /* 0x000fca0000011607 */
[----:B------:R-:W1:Y:S01]  /*0bc0*/  LDC R21, c[0x0][0x648] ;  /* 0x00019200ff157b82 */ /* 0x000e620000000800 */
[-CC-:B--2---:R-:W-:Y:S02]  /*0bd0*/  SHF.R.U64 R27, R14, R16.reuse, R7.reuse ;  /* 0x000000100e1b7219 */ /* 0x184fe40000001207 */
[----:B------:R-:W-:-:S05]  /*0be0*/  SHF.R.U32.HI R7, RZ, R16, R7 ;  /* 0x00000010ff077219 */ /* 0x000fca0000011607 */
[----:B------:R-:W2:Y:S01]  /*0bf0*/  LDC R25, c[0x0][0x638] ;  /* 0x00018e00ff197b82 */ /* 0x000ea20000000800 */
[-C--:B---3--:R-:W-:Y:S02]  /*0c00*/  SHF.L.U32 R6, R9, R18.reuse, RZ ;  /* 0x0000001209067219 */ /* 0x088fe400000006ff */
[--C-:B------:R-:W-:Y:S02]  /*0c10*/  SHF.R.U64 R16, R27, R18, R7.reuse ;  /* 0x000000121b107219 */ /* 0x100fe40000001207 */
[----:B------:R-:W-:Y:S02]  /*0c20*/  LOP3.LUT R10, RZ, R6, RZ, 0x33, !PT ;  /* 0x00000006ff0a7212 */ /* 0x000fe400078e33ff */
[----:B------:R-:W-:Y:S01]  /*0c30*/  SHF.R.U32.HI R7, RZ, R18, R7 ;  /* 0x00000012ff077219 */ /* 0x000fe20000011607 */
[----:B------:R-:W3:Y:S01]  /*0c40*/  LDC R24, c[0x0][0x610] ;  /* 0x00018400ff187b82 */ /* 0x000ee20000000800 */
[----:B------:R-:W-:Y:S01]  /*0c50*/  IMAD.MOV.U32 R6, RZ, RZ, R16 ;  /* 0x000000ffff067224 */ /* 0x000fe200078e0010 */
[----:B------:R-:W-:Y:S06]  /*0c60*/  @!P1 BRA `(.L_x_10) ;  /* 0x0000000000289947 */ /* 0x000fec0003800000 */
[----:B------:R-:W4:Y:S02]  /*0c70*/  LDC R13, c[0x0][0x64c] ;  /* 0x00019300ff0d7b82 */ /* 0x000f240000000800 */
[----:B----4-:R-:W-:-:S05]  /*0c80*/  IADD3 R13, P1, R16, R13, RZ ;  /* 0x0000000d100d7210 */ /* 0x010fca0007f3e0ff */
        /* <DEDUP_REMOVED lines=8> */
.L_x_10:
[----:B-1----:R-:W-:Y:S01]  /*0d10*/  SHF.R.U64 R8, R6, R21, R7 ;  /* 0x0000001506087219 */ /* 0x002fe20000001207 */
[----:B0-----:R-:W-:Y:S01]  /*0d20*/  VIADD R9, R17, 0xffffffff ;  /* 0xffffffff11097836 */ /* 0x001fe20000000000 */
[----:B------:R-:W-:Y:S02]  /*0d30*/  SHF.L.U32 R6, R19, R18, RZ ;  /* 0x0000001213067219 */ /* 0x000fe400000006ff */
[----:B------:R-:W-:Y:S01]  /*0d40*/  LOP3.LUT R7, R27, R10, RZ, 0xc0, !PT ;  /* 0x0000000a1b077212 */ /* 0x000fe200078ec0ff */
[----:B------:R-:W-:Y:S01]  /*0d50*/  IMAD.MOV R10, RZ, RZ, -R8 ;  /* 0x000000ffff0a7224 */ /* 0x000fe200078e0a08 */
[----:B------:R-:W-:Y:S02]  /*0d60*/  SEL R11, R11, R20, !P4 ;  /* 0x000000140b0b7207 */ /* 0x000fe40006000000 */
[----:B------:R-:W-:Y:S01]  /*0d70*/  LOP3.LUT R9, R14, R9, RZ, 0xc0, !PT ;  /* 0x000000090e097212 */ /* 0x000fe200078ec0ff */
[----:B------:R-:W-:Y:S02]  /*0d80*/  IMAD R8, R6, R8, R7 ;  /* 0x0000000806087224 */ /* 0x000fe400078e0207 */
[----:B--2---:R-:W-:-:S02]  /*0d90*/  IMAD R6, R10, R25, R16 ;  /* 0x000000190a067224 */ /* 0x004fc400078e0210 */
[----:B---3--:R-:W-:Y:S02]  /*0da0*/  IMAD R11, R8, R24, R11 ;  /* 0x00000018080b7224 */ /* 0x008fe400078e020b */
[----:B------:R-:W-:Y:S02]  /*0db0*/  IMAD R6, R6, R17, R9 ;  /* 0x0000001106067224 */ /* 0x000fe400078e0209 */
[----:B------:R-:W-:-:S03]  /*0dc0*/  IMAD.MOV.U32 R14, RZ, RZ, 0x1 ;  /* 0x00000001ff0e7424 */ /* 0x000fc600078e00ff */
[----:B------:R-:W-:Y:S02]  /*0dd0*/  SEL R7, R6, R11, !P4 ;  /* 0x0000000b06077207 */ /* 0x000fe40006000000 */
[----:B------:R-:W-:Y:S01]  /*0de0*/  SEL R10, R11, R6, !P4 ;  /* 0x000000060b0a7207 */ /* 0x000fe20006000000 */
[----:B------:R-:W-:-:S07]  /*0df0*/  IMAD.MOV.U32 R6, RZ, RZ, R26 ;  /* 0x000000ffff067224 */ /* 0x000fce00078e001a */
.L_x_8:
[----:B------:R-:W-:-:S08]  /*0e00*/  NOP ;  /* 0x0000000000007918 */ /* 0x000fd00000000000 */
[----:B------:R-:W0:Y:S02]  /*0e10*/  USETMAXREG.TRY_ALLOC.CTAPOOL UP0, 0xe8 ;  /* 0x000000e8000079c8 */ /* 0x000e240008000600 */
[----:B0-----:R-:W-:-:S13]  /*0e20*/  PLOP3.LUT P1, PT, PT, PT, UP0, 0x80, 0x0 ;  /* 0x000000000000781c */ /* 0x001fda0003f2f008 */
[----:B------:R-:W-:Y:S05]  /*0e30*/  @!P1 BRA `(.L_x_8) ;  /* 0xfffffffc00f09947 */ /* 0x000fea000383ffff */
[----:B------:R-:W-:Y:S01]  /*0e40*/  ULDC.64 UR4, c[0x0][0x598] ;  /* 0x0001660000047ab9 */ /* 0x000fe20000000a00 */
[----:B------:R-:W-:Y:S01]  /*0e50*/  ULDC.64 UR16, c[0x0][0x208] ;  /* 0x0000820000107ab9 */ /* 0x000fe20000000a00 */
[----:B------:R-:W-:-:S04]  /*0e60*/  ISETP.NE.U32.AND P1, PT, RZ, UR4, PT ;  /* 0x00000004ff007c0c */ /* 0x000fc8000bf25070 */
[----:B------:R-:W-:-:S13]  /*0e70*/  ISETP.NE.AND.EX P1, PT, RZ, UR5, PT, P1 ;  /* 0x00000005ff007c0c */ /* 0x000fda000bf25310 */
[----:B------:R-:W-:Y:S05]  /*0e80*/  @!P1 BRA `(.L_x_11) ;  /* 0x00000000001c9947 */ /* 0x000fea0003800000 */
[----:B------:R-:W0:Y:S02]  /*0e90*/  LDC.64 R8, c[0x0][0x598] ;  /* 0x00016600ff087b82 */ /* 0x000e240000000a00 */
[----:B0-----:R-:W2:Y:S02]  /*0ea0*/  LDG.E.64 R8, desc[UR16][R8.64] ;  /* 0x0000001008087981 */ /* 0x001ea4000c1e1b00 */
[----:B--2---:R-:W-:-:S04]  /*0eb0*/  ISETP.NE.U32.AND P1, PT, R8, RZ, PT ;  /* 0x000000ff0800720c */ /* 0x004fc80003f25070 */
[----:B------:R-:W-:-:S13]  /*0ec0*/  ISETP.NE.AND.EX P1, PT, R9, RZ, PT, P1 ;  /* 0x000000ff0900720c */ /* 0x000fda0003f25310 */
[----:B------:R-:W-:Y:S05]  /*0ed0*/  @!P1 BRA `(.L_x_11) ;  /* 0x0000000000089947 */ /* 0x000fea0003800000 */
[----:B------:R0:W5:Y:S01]  /*0ee0*/  LD.E R8, desc[UR16][R8.64] ;  /* 0x0000001008087980 */ /* 0x000162000c101900 */
[----:B------:R-:W-:Y:S05]  /*0ef0*/  BRA `(.L_x_12) ;  /* 0x0000000000207947 */ /* 0x000fea0003800000 */
.L_x_11:
[----:B------:R-:W-:Y:S02]  /*0f00*/  ULDC.64 UR4, c[0x0][0x588] ;  /* 0x0001620000047ab9 */ /* 0x000fe40000000a00 */
[----:B------:R-:W-:-:S04]  /*0f10*/  ISETP.NE.U32.AND P1, PT, RZ, UR4, PT ;  /* 0x00000004ff007c0c */ /* 0x000fc8000bf25070 */
[----:B------:R-:W-:-:S13]  /*0f20*/  ISETP.NE.AND.EX P1, PT, RZ, UR5, PT, P1 ;  /* 0x00000005ff007c0c */ /* 0x000fda000bf25310 */
[----:B------:R-:W-:Y:S05]  /*0f30*/  @!P1 BRA `(.L_x_13) ;  /* 0x00000000000c9947 */ /* 0x000fea0003800000 */
[----:B------:R-:W0:Y:S02]  /*0f40*/  LDC.64 R8, c[0x0][0x588] ;  /* 0x00016200ff087b82 */ /* 0x000e240000000a00 */
[----:B0-----:R1:W5:Y:S01]  /*0f50*/  LDG.E R8, desc[UR16][R8.64] ;  /* 0x0000001008087981 */ /* 0x001362000c1e1900 */
[----:B------:R-:W-:Y:S05]  /*0f60*/  BRA `(.L_x_12) ;  /* 0x0000000000047947 */ /* 0x000fea0003800000 */
.L_x_13:
[----:B------:R-:W2:Y:S02]  /*0f70*/  LDC R8, c[0x0][0x580] ;  /* 0x00016000ff087b82 */ /* 0x000ea40000000800 */
.L_x_12:
[----:B------:R-:W-:Y:S02]  /*0f80*/  ULDC.64 UR4, c[0x0][0x5a0] ;  /* 0x0001680000047ab9 */ /* 0x000fe40000000a00 */
[----:B------:R-:W-:-:S04]  /*0f90*/  ISETP.NE.U32.AND P1, PT, RZ, UR4, PT ;  /* 0x00000004ff007c0c */ /* 0x000fc8000bf25070 */
[----:B------:R-:W-:-:S13]  /*0fa0*/  ISETP.NE.AND.EX P1, PT, RZ, UR5, PT, P1 ;  /* 0x00000005ff007c0c */ /* 0x000fda000bf25310 */
[----:B------:R-:W-:Y:S05]  /*0fb0*/  @!P1 BRA `(.L_x_14) ;  /* 0x00000000001c9947 */ /* 0x000fea0003800000 */
[----:B------:R-:W3:Y:S02]  /*0fc0*/  LDC.64 R12, c[0x0][0x5a0] ;  /* 0x00016800ff0c7b82 */ /* 0x000ee40000000a00 */
[----:B---3--:R-:W3:Y:S02]  /*0fd0*/  LDG.E.64 R12, desc[UR16][R12.64] ;  /* 0x000000100c0c7981 */ /* 0x008ee4000c1e1b00 */
[----:B---3--:R-:W-:-:S04]  /*0fe0*/  ISETP.NE.U32.AND P1, PT, R12, RZ, PT ;  /* 0x000000ff0c00720c */ /* 0x008fc80003f25070 */
[----:B------:R-:W-:-:S13]  /*0ff0*/  ISETP.NE.AND.EX P1, PT, R13, RZ, PT, P1 ;  /* 0x000000ff0d00720c */ /* 0x000fda0003f25310 */
[----:B------:R-:W-:Y:S05]  /*1000*/  @!P1 BRA `(.L_x_14) ;  /* 0x0000000000089947 */ /* 0x000fea0003800000 */
[----:B01----:R0:W5:Y:S01]  /*1010*/  LD.E R9, desc[UR16][R12.64] ;  /* 0x000000100c097980 */ /* 0x003162000c101900 */
[----:B------:R-:W-:Y:S05]  /*1020*/  BRA `(.L_x_15) ;  /* 0x0000000000207947 */ /* 0x000fea0003800000 */
.L_x_14:
[----:B------:R-:W-:Y:S02]  /*1030*/  ULDC.64 UR4, c[0x0][0x590] ;  /* 0x0001640000047ab9 */ /* 0x000fe40000000a00 */
[----:B------:R-:W-:-:S04]  /*1040*/  ISETP.NE.U32.AND P1, PT, RZ, UR4, PT ;  /* 0x00000004ff007c0c */ /* 0x000fc8000bf25070 */
[----:B------:R-:W-:-:S13]  /*1050*/  ISETP.NE.AND.EX P1, PT, RZ, UR5, PT, P1 ;  /* 0x00000005ff007c0c */ /* 0x000fda000bf25310 */
[----:B------:R-:W-:Y:S05]  /*1060*/  @!P1 BRA `(.L_x_16) ;  /* 0x00000000000c9947 */ /* 0x000fea0003800000 */
[----:B------:R-:W0:Y:S02]  /*1070*/  LDC.64 R12, c[0x0][0x590] ;  /* 0x00016400ff0c7b82 */ /* 0x000e240000000a00 */
[----:B01----:R1:W5:Y:S01]  /*1080*/  LDG.E R9, desc[UR16][R12.64] ;  /* 0x000000100c097981 */ /* 0x003362000c1e1900 */
[----:B------:R-:W-:Y:S05]  /*1090*/  BRA `(.L_x_15) ;  /* 0x0000000000047947 */ /* 0x000fea0003800000 */
.L_x_16:
[----:B01----:R-:W3:Y:S02]  /*10a0*/  LDC R9, c[0x0][0x584] ;  /* 0x00016100ff097b82 */ /* 0x003ee40000000800 */
.L_x_15:
[----:B------:R-:W-:-:S13]  /*10b0*/  LOP3.LUT P1, RZ, R14, 0xff, RZ, 0xc0, !PT ;  /* 0x000000ff0eff7812 */ /* 0x000fda000782c0ff */
[----:B------:R-:W-:Y:S05]  /*10c0*/  @!P1 EXIT ;  /* 0x000000000000994d */ /* 0x000fea0003800000 */
[----:B------:R-:W-:Y:S01]  /*10d0*/  ULDC UR4, c[0x0][0x28c] ;  /* 0x0000a30000047ab9 */ /* 0x000fe20000000800 */
[----:B------:R-:W-:Y:S01]  /*10e0*/  LOP3.LUT R144, R4, 0x1, RZ, 0xfc, !PT ;  /* 0x0000000104907812 */ /* 0x000fe200078efcff */
[----:B------:R-:W-:-:S04]  /*10f0*/  UIADD3 UR4, UR4, 0x3f, URZ ;  /* 0x0000003f04047890 */ /* 0x000fc8000fffe03f */
[----:B------:R-:W-:-:S04]  /*1100*/  USHF.R.S32.HI UR5, URZ, 0x1f, UR4 ;  /* 0x0000001f3f057899 */ /* 0x000fc80008011404 */
[----:B------:R-:W-:-:S03]  /*1110*/  ULEA.HI UR5, UR5, UR4, URZ, 0x6 ;  /* 0x0000000405057291 */ /* 0x000fc6000f8f303f */
[----:B------:R-:W-:Y:S01]  /*1120*/  UMOV UR4, URZ ;  /* 0x0000003f00047c82 */ /* 0x000fe20008000000 */
[----:B------:R-:W-:-:S03]  /*1130*/  USHF.R.S32.HI UR9, URZ, 0x6, UR5 ;  /* 0x000000063f097899 */ /* 0x000fc60008011405 */
[----:B------:R-:W-:-:S09]  /*1140*/  UMOV UR5, URZ ;  /* 0x0000003f00057c82 */ /* 0x000fd20008000000 */
.L_x_169:
[----:B------:R-:W-:Y:S01]  /*1150*/  LOP3.LUT R11, R0, 0x80, RZ, 0xc0, !PT ;  /* 0x00000080000b7812 */ /* 0x000fe200078ec0ff */
[----:B------:R-:W4:Y:S01]  /*1160*/  S2UR UR13, SR_CgaCtaId ;  /* 0x00000000000d79c3 */ /* 0x000f220000008800 */
[----:B------:R-:W-:Y:S01]  /*1170*/  UMOV UR12, 0x400 ;  /* 0x00000400000c7882 */ /* 0x000fe20000000000 */
[----:B------:R-:W-:Y:S01]  /*1180*/  UMOV UR6, URZ ;  /* 0x0000003f00067c82 */ /* 0x000fe20008000000 */
[----:B------:R-:W-:Y:S01]  /*1190*/  SHF.R.U32.HI R11, RZ, 0x7, R11 ;  /* 0x00000007ff0b7819 */ /* 0x000fe2000001160b */
[----:B------:R-:W-:Y:S01]  /*11a0*/  UMOV UR7, URZ ;  /* 0x0000003f00077c82 */ /* 0x000fe20008000000 */
[----:B------:R-:W-:Y:S01]  /*11b0*/  UMOV UR18, UR5 ;  /* 0x0000000500127c82 */ /* 0x000fe20008000000 */
[----:B------:R-:W-:Y:S02]  /*11c0*/  CS2R R18, SRZ ;  /* 0x0000000000127805 */ /* 0x000fe4000001ff00 */
[----:B------:R-:W-:Y:S01]  /*11d0*/  CS2R R16, SRZ ;  /* 0x0000000000107805 */ /* 0x000fe2000001ff00 */
[----:B01---5:R-:W0:Y:S01]  /*11e0*/  LDC R12, c[0x0][0x28c] ;  /* 0x0000a300ff0c7b82 */ /* 0x023e220000000800 */
[----:B------:R-:W1:Y:S01]  /*11f0*/  SHFL.IDX PT, R11, R11, RZ, 0x1f ;  /* 0x00001fff0b0b7589 */ /* 0x000e6200000e0000 */
[----:B------:R-:W-:-:S02]  /*1200*/  CS2R R20, SRZ ;  /* 0x0000000000147805 */ /* 0x000fc4000001ff00 */
[----:B------:R-:W-:Y:S02]  /*1210*/  CS2R R22, SRZ ;  /* 0x0000000000167805 */ /* 0x000fe4000001ff00 */
[----:B------:R-:W-:Y:S02]  /*1220*/  CS2R R88, SRZ ;  /* 0x0000000000587805 */ /* 0x000fe4000001ff00 */
[----:B------:R-:W-:Y:S02]  /*1230*/  CS2R R90, SRZ ;  /* 0x00000000005a7805 */ /* 0x000fe4000001ff00 */
[----:B------:R-:W-:Y:S02]  /*1240*/  CS2R R92, SRZ ;  /* 0x00000000005c7805 */ /* 0x000fe4000001ff00 */
[----:B------:R-:W-:Y:S02]  /*1250*/  CS2R R94, SRZ ;  /* 0x00000000005e7805 */ /* 0x000fe4000001ff00 */
        /* <DEDUP_REMOVED lines=16> */
[----:B0-----:R-:W-:Y:S02]  /*1360*/  ISETP.GE.AND P1, PT, R12, 0x1, PT ;  /* 0x000000010c00780c */ /* 0x001fe40003f26270 */
[----:B------:R-:W-:Y:S02]  /*1370*/  CS2R R128, SRZ ;  /* 0x0000000000807805 */ /* 0x000fe4000001ff00 */
[----:B-1----:R-:W-:-:S02]  /*1380*/  R2UR UR8, R11 ;  /* 0x000000000b0872ca */ /* 0x002fc400000e0000 */
[----:B------:R-:W-:Y:S02]  /*1390*/  CS2R R130, SRZ ;  /* 0x0000000000827805 */ /* 0x000fe4000001ff00 */
[----:B------:R-:W-:Y:S02]  /*13a0*/  CS2R R132, SRZ ;  /* 0x0000000000847805 */ /* 0x000fe4000001ff00 */
[----:B------:R-:W-:Y:S02]  /*13b0*/  CS2R R134, SRZ ;  /* 0x0000000000867805 */ /* 0x000fe4000001ff00 */
[----:B------:R-:W-:Y:S02]  /*13c0*/  CS2R R136, SRZ ;  /* 0x0000000000887805 */ /* 0x000fe4000001ff00 */
[----:B------:R-:W-:Y:S02]  /*13d0*/  CS2R R138, SRZ ;  /* 0x00000000008a7805 */ /* 0x000fe4000001ff00 */
[----:B------:R-:W-:-:S02]  /*13e0*/  CS2R R140, SRZ ;  /* 0x00000000008c7805 */ /* 0x000fc4000001ff00 */
[----:B------:R-:W-:Y:S01]  /*13f0*/  CS2R R142, SRZ ;  /* 0x00000000008e7805 */ /* 0x000fe2000001ff00 */
[----:B------:R-:W-:Y:S01]  /*1400*/  IMAD.U32 R15, RZ, RZ, UR4 ;  /* 0x00000004ff0f7e24 */ /* 0x000fe2000f8e00ff */
[----:B------:R-:W-:Y:S02]  /*1410*/  CS2R R56, SRZ ;  /* 0x0000000000387805 */ /* 0x000fe4000001ff00 */
[----:B------:R-:W-:Y:S02]  /*1420*/  CS2R R58, SRZ ;  /* 0x00000000003a7805 */ /* 0x000fe4000001ff00 */
[----:B------:R-:W-:Y:S02]  /*1430*/  CS2R R60, SRZ ;  /* 0x00000000003c7805 */ /* 0x000fe4000001ff00 */
[----:B------:R-:W-:Y:S01]  /*1440*/  CS2R R62, SRZ ;  /* 0x00000000003e7805 */ /* 0x000fe2000001ff00 */
[----:B------:R-:W-:Y:S01]  /*1450*/  ULEA.HI UR10, UR8, UR8, URZ, 0x1 ;  /* 0x00000008080a7291 */ /* 0x000fe2000f8f083f */
[----:B------:R-:W-:-:S02]  /*1460*/  CS2R R64, SRZ ;  /* 0x0000000000407805 */ /* 0x000fc4000001ff00 */
[----:B------:R-:W-:Y:S02]  /*1470*/  CS2R R66, SRZ ;  /* 0x0000000000427805 */ /* 0x000fe4000001ff00 */
[----:B------:R-:W-:Y:S01]  /*1480*/  CS2R R68, SRZ ;  /* 0x0000000000447805 */ /* 0x000fe2000001ff00 */
[----:B------:R-:W-:Y:S01]  /*1490*/  ULOP3.LUT UR11, UR10, 0xffffe, URZ, 0xc0, !UPT ;  /* 0x000ffffe0a0b7892 */ /* 0x000fe2000f8ec03f */
[----:B------:R-:W-:Y:S01]  /*14a0*/  CS2R R70, SRZ ;  /* 0x0000000000467805 */ /* 0x000fe2000001ff00 */
[----:B----4-:R-:W-:Y:S01]  /*14b0*/  ULEA UR10, UR13, UR12, 0x18 ;  /* 0x0000000c0d0a7291 */ /* 0x010fe2000f8ec03f */
[----:B------:R-:W-:Y:S01]  /*14c0*/  CS2R R72, SRZ ;  /* 0x0000000000487805 */ /* 0x000fe2000001ff00 */
[----:B------:R-:W-:Y:S01]  /*14d0*/  UIADD3 UR11, UR8, -UR11, URZ ;  /* 0x8000000b080b7290 */ /* 0x000fe2000fffe03f */
[----:B------:R-:W-:Y:S02]  /*14e0*/  CS2R R74, SRZ ;  /* 0x00000000004a7805 */ /* 0x000fe4000001ff00 */
[----:B------:R-:W-:Y:S01]  /*14f0*/  CS2R R76, SRZ ;  /* 0x00000000004c7805 */ /* 0x000fe2000001ff00 */
[----:B------:R-:W-:Y:S01]  /*1500*/  UMOV UR8, URZ ;  /* 0x0000003f00087c82 */ /* 0x000fe20008000000 */
[----:B------:R-:W-:Y:S01]  /*1510*/  ULEA UR11, UR11, UR10, 0xc ;  /* 0x0000000a0b0b7291 */ /* 0x000fe2000f8e603f */
[----:B------:R-:W-:-:S02]  /*1520*/  CS2R R78, SRZ ;  /* 0x00000000004e7805 */ /* 0x000fc4000001ff00 */
[----:B------:R-:W-:Y:S02]  /*1530*/  CS2R R80, SRZ ;  /* 0x0000000000507805 */ /* 0x000fe4000001ff00 */
[----:B------:R-:W-:Y:S01]  /*1540*/  CS2R R82, SRZ ;  /* 0x0000000000527805 */ /* 0x000fe2000001ff00 */
[----:B------:R-:W-:Y:S01]  /*1550*/  UIADD3 UR11, UR11, 0x100, URZ ;  /* 0x000001000b0b7890 */ /* 0x000fe2000fffe03f */
[----:B------:R-:W-:Y:S02]  /*1560*/  CS2R R84, SRZ ;  /* 0x0000000000547805 */ /* 0x000fe4000001ff00 */
[----:B------:R-:W-:Y:S02]  /*1570*/  CS2R R86, SRZ ;  /* 0x0000000000567805 */ /* 0x000fe4000001ff00 */
[----:B--2---:R-:W-:Y:S01]  /*1580*/  CS2R R24, SRZ ;  /* 0x0000000000187805 */ /* 0x004fe2000001ff00 */
[----:B------:R-:W-:Y:S01]  /*1590*/  USHF.R.U32.HI UR11, URZ, 0x4, UR11 ;  /* 0x000000043f0b7899 */ /* 0x000fe2000801160b */
[----:B------:R-:W-:-:S02]  /*15a0*/  CS2R R26, SRZ ;  /* 0x00000000001a7805 */ /* 0x000fc4000001ff00 */
[----:B------:R-:W-:Y:S02]  /*15b0*/  CS2R R28, SRZ ;  /* 0x00000000001c7805 */ /* 0x000fe4000001ff00 */
[----:B------:R-:W-:Y:S01]  /*15c0*/  CS2R R30, SRZ ;  /* 0x00000000001e7805 */ /* 0x000fe2000001ff00 */
[----:B------:R-:W-:Y:S01]  /*15d0*/  ULOP3.LUT UR11, UR11, 0x3fff, URZ, 0xc0, !UPT ;  /* 0x00003fff0b0b7892 */ /* 0x000fe2000f8ec03f */
        /* <DEDUP_REMOVED lines=11> */
[----:B------:R-:W-:Y:S01]  /*1690*/  CS2R R54, SRZ ;  /* 0x0000000000367805 */ /* 0x000fe2000001ff00 */
[----:B------:R-:W-:Y:S06]  /*16a0*/  @!P1 BRA `(.L_x_17) ;  /* 0x0000000800549947 */ /* 0x000fec0003800000 */
[----:B------:R-:W-:-:S13]  /*16b0*/  ISETP.NE.AND P2, PT, R144, 0x3, PT ;  /* 0x000000039000780c */ /* 0x000fda0003f45270 */
[----:B------:R-:W-:Y:S05]  /*16c0*/  @!P2 BRA `(.L_x_18) ;  /* 0x000000000004a947 */ /* 0x000fea0003800000 */
[----:B------:R-:W-:Y:S01]  /*16d0*/  BPT.TRAP 0x1 ;  /* 0x000000040000795c */ /* 0x000fe20000300000 */
.L_x_18:
[----:B------:R-:W-:Y:S01]  /*16e0*/  ULEA UR6, UR5, UR10, 0x3 ;  /* 0x0000000a05067291 */ /* 0x000fe2000f8e183f */
[----:B------:R-:W-:-:S05]  /*16f0*/  IMAD.U32 R11, RZ, RZ, UR4 ;  /* 0x00000004ff0b7e24 */ /* 0x000fca000f8e00ff */
[----:B------:R-:W-:-:S04]  /*1700*/  SHF.L.U32 R11, R11, 0x1f, RZ ;  /* 0x0000001f0b0b7819 */ /* 0x000fc800000006ff */
[----:B------:R0:W1:Y:S01]  /*1710*/  SYNCS.PHASECHK.TRANS64.TRYWAIT P1, [UR6], R11 ;  /* 0x0000000bff0075a7 */ /* 0x0000620008020146 */
[----:B------:R-:W-:Y:S05]  /*1720*/  @!P2 BRA `(.L_x_19) ;  /* 0x000000000004a947 */ /* 0x000fea0003800000 */
[----:B------:R-:W-:Y:S01]  /*1730*/  BPT.TRAP 0x1 ;  /* 0x000000040000795c */ /* 0x000fe20000300000 */
.L_x_19:
[----:B-1----:R-:W-:Y:S05]  /*1740*/  @P1 BRA `(.L_x_20) ;  /* 0x0000000000081947 */ /* 0x002fea0003800000 */
[----:B------:R-:W1:Y:S02]  /*1750*/  SYNCS.PHASECHK.TRANS64.TRYWAIT P1, [UR6], R11 ;  /* 0x0000000bff0075a7 */ /* 0x000e640008020146 */
[----:B-1----:R-:W-:Y:S05]  /*1760*/  @!P1 BRA `(.L_x_21) ;  /* 0x0000007c008c9947 */ /* 0x002fea0003800000 */
.L_x_20:
[----:B------:R-:W-:Y:S01]  /*1770*/  UIADD3 UR6, UR10, 0x10100, URZ ;  /* 0x000101000a067890 */ /* 0x000fe2000fffe03f */
[----:B------:R-:W-:Y:S01]  /*1780*/  WARPGROUP.ARRIVE ;  /* 0x00000000000079c5 */ /* 0x000fe20000000000 */
[----:B------:R-:W-:Y:S01]  /*1790*/  ULOP3.LUT UR8, UR11, 0x10000, URZ, 0xfc, !UPT ;  /* 0x000100000b087892 */ /* 0x000fe2000f8efc3f */
[----:B------:R-:W-:Y:S01]  /*17a0*/  CS2R R18, SRZ ;  /* 0x0000000000127805 */ /* 0x000fe2000001ff00 */
[----:B------:R-:W-:Y:S01]  /*17b0*/  USHF.R.U32.HI UR6, URZ, 0x4, UR6 ;  /* 0x000000043f067899 */ /* 0x000fe20008011606 */
[----:B------:R-:W-:Y:S01]  /*17c0*/  CS2R R16, SRZ ;  /* 0x0000000000107805 */ /* 0x000fe2000001ff00 */
[----:B------:R-:W-:Y:S01]  /*17d0*/  ULEA UR8, UR5, UR8, 0xa ;  /* 0x0000000805087291 */ /* 0x000fe2000f8e503f */
[----:B------:R-:W-:Y:S01]  /*17e0*/  CS2R R20, SRZ ;  /* 0x0000000000147805 */ /* 0x000fe2000001ff00 */
[----:B------:R-:W-:Y:S01]  /*17f0*/  ULOP3.LUT UR6, UR6, 0x3fff, URZ, 0xc0, !UPT ;  /* 0x00003fff06067892 */ /* 0x000fe2000f8ec03f */
[----:B------:R-:W-:Y:S01]  /*1800*/  CS2R R22, SRZ ;  /* 0x0000000000167805 */ /* 0x000fe2000001ff00 */
[----:B------:R-:W-:Y:S01]  /*1810*/  UMOV UR13, 0x80000020 ;  /* 0x80000020000d7882 */ /* 0x000fe20000000000 */
[----:B------:R-:W-:Y:S01]  /*1820*/  UMOV UR15, 0x80000020 ;  /* 0x80000020000f7882 */ /* 0x000fe20000000000 */
[----:B------:R-:W-:Y:S01]  /*1830*/  ULOP3.LUT UR6, UR6, 0x10000, URZ, 0xfc, !UPT ;  /* 0x0001000006067892 */ /* 0x000fe2000f8efc3f */
[----:B------:R-:W-:Y:S01]  /*1840*/  CS2R R88, SRZ ;  /* 0x0000000000587805 */ /* 0x000fe2000001ff00 */
[----:B------:R-:W-:Y:S01]  /*1850*/  UMOV UR12, UR8 ;  /* 0x00000008000c7c82 */ /* 0x000fe20008000000 */
[----:B------:R-:W-:Y:S01]  /*1860*/  CS2R R90, SRZ ;  /* 0x00000000005a7805 */ /* 0x000fe2000001ff00 */
[----:B------:R-:W-:Y:S01]  /*1870*/  ULEA UR7, UR5, UR6, 0x8 ;  /* 0x0000000605077291 */ /* 0x000fe2000f8e403f */
[----:B------:R-:W-:Y:S01]  /*1880*/  CS2R R92, SRZ ;  /* 0x00000000005c7805 */ /* 0x000fe2000001ff00 */
[----:B------:R-:W-:Y:S01]  /*1890*/  UIADD3 UR6, UR8, 0x200, URZ ;  /* 0x0000020008067890 */ /* 0x000fe2000fffe03f */
[----:B------:R-:W-:-:S02]  /*18a0*/  CS2R R94, SRZ ;  /* 0x00000000005e7805 */ /* 0x000fc4000001ff00 */
[----:B------:R-:W-:Y:S02]  /*18b0*/  CS2R R96, SRZ ;  /* 0x0000000000607805 */ /* 0x000fe4000001ff00 */
[----:B------:R-:W-:Y:S02]  /*18c0*/  CS2R R98, SRZ ;  /* 0x0000000000627805 */ /* 0x000fe4000001ff00 */
[----:B------:R-:W-:Y:S01]  /*18d0*/  CS2R R100, SRZ ;  /* 0x0000000000647805 */ /* 0x000fe2000001ff00 */
[----:B------:R-:W-:Y:S01]  /*18e0*/  UMOV UR14, UR7 ;  /* 0x00000007000e7c82 */ /* 0x000fe20008000000 */
[----:B------:R-:W-:Y:S01]  /*18f0*/  CS2R R102, SRZ ;  /* 0x0000000000667805 */ /* 0x000fe2000001ff00 */
[----:B------:R-:W-:Y:S01]  /*1900*/  QGMMA.64x64x32.F32.E4M3.E4M3 R56, gdesc[UR12], RZ, !UPT ;  /* 0x00e000000c3879f3 */ /* 0x000fe2000c7008ff */
[----:B------:R-:W-:Y:S01]  /*1910*/  UMOV UR12, UR6 ;  /* 0x00000006000c7c82 */ /* 0x000fe20008000000 */
[----:B------:R-:W-:Y:S01]  /*1920*/  UMOV UR13, 0x80000020 ;  /* 0x80000020000d7882 */ /* 0x000fe20000000000 */
[----:B------:R-:W-:Y:S01]  /*1930*/  UMOV UR6, 0x2 ;  /* 0x0000000200067882 */ /* 0x000fe20000000000 */
[----:B------:R-:W-:Y:S01]  /*1940*/  QGMMA.64x64x32.F32.E4M3.E4M3 R24, gdesc[UR12], RZ, !UPT ;  /* 0x00e000000c1879f3 */ /* 0x000fe2000c7008ff */
[----:B------:R-:W-:Y:S01]  /*1950*/  UIADD3 UR14, UR7, 0x2, URZ ;  /* 0x00000002070e7890 */ /* 0x000fe2000fffe03f */
[----:B------:R-:W-:Y:S01]  /*1960*/  CS2R R104, SRZ ;  /* 0x0000000000687805 */ /* 0x000fe2000001ff00 */
[----:B------:R-:W-:Y:S01]  /*1970*/  UIADD3 UR12, UR8, 0x2, URZ ;  /* 0x00000002080c7890 */ /* 0x000fe2000fffe03f */
[----:B------:R-:W-:Y:S01]  /*1980*/  CS2R R106, SRZ ;  /* 0x00000000006a7805 */ /* 0x000fe2000001ff00 */
[----:B------:R-:W-:Y:S01]  /*1990*/  ULDC UR7, c[0x0][0x50c] ;  /* 0x0001430000077ab9 */ /* 0x000fe20000000800 */
[----:B------:R-:W-:Y:S01]  /*19a0*/  UIADD3 UR8, UR8, 0x202, URZ ;  /* 0x0000020208087890 */ /* 0x000fe2000fffe03f */
[----:B------:R-:W-:Y:S01]  /*19b0*/  CS2R R108, SRZ ;  /* 0x00000000006c7805 */ /* 0x000fe2000001ff00 */
[----:B------:R-:W-:Y:S01]  /*19c0*/  UISETP.NE.AND UP0, UPT, UR7, 0x2, UPT ;  /* 0x000000020700788c */ /* 0x000fe2000bf05270 */
[----:B------:R-:W-:Y:S01]  /*19d0*/  CS2R R110, SRZ ;  /* 0x00000000006e7805 */ /* 0x000fe2000001ff00 */
[----:B------:R-:W-:Y:S01]  /*19e0*/  UMOV UR13, 0x80000020 ;  /* 0x80000020000d7882 */ /* 0x000fe20000000000 */
[----:B------:R-:W-:Y:S01]  /*19f0*/  UMOV UR15, 0x80000020 ;  /* 0x80000020000f7882 */ /* 0x000fe20000000000 */
[----:B------:R-:W-:Y:S01]  /*1a00*/  USEL UR7, URZ, 0x1, UP0 ;  /* 0x000000013f077887 */ /* 0x000fe20008000000 */
[----:B------:R-:W-:-:S02]  /*1a10*/  CS2R R112, SRZ ;  /* 0x0000000000707805 */ /* 0x000fc4000001ff00 */
[----:B------:R-:W-:Y:S02]  /*1a20*/  CS2R R114, SRZ ;  /* 0x0000000000727805 */ /* 0x000fe4000001ff00 */
[----:B------:R-:W-:Y:S02]  /*1a30*/  CS2R R116, SRZ ;  /* 0x0000000000747805 */ /* 0x000fe4000001ff00 */
[----:B------:R-:W-:Y:S02]  /*1a40*/  CS2R R118, SRZ ;  /* 0x0000000000767805 */ /* 0x000fe4000001ff00 */
[----:B------:R-:W-:Y:S02]  /*1a50*/  CS2R R120, SRZ ;  /* 0x0000000000787805 */ /* 0x000fe4000001ff00 */
[----:B------:R-:W-:Y:S02]  /*1a60*/  ISETP.NE.AND P1, PT, RZ, UR7, PT ;  /* 0x00000007ff007c0c */ /* 0x000fe4000bf25270 */
        /* <DEDUP_REMOVED lines=10> */
[----:B------:R-:W-:Y:S01]  /*1b10*/  CS2R R142, SRZ ;  /* 0x00000000008e7805 */ /* 0x000fe2000001ff00 */
[----:B------:R-:W-:Y:S01]  /*1b20*/  QGMMA.64x64x32.F32.E4M3.E4M3 R56, gdesc[UR12], R56 ;  /* 0x00e000000c3879f3 */ /* 0x000fe20008700838 */
[----:B------:R-:W-:Y:S01]  /*1b30*/  UMOV UR12, UR8 ;  /* 0x00000008000c7c82 */ /* 0x000fe20008000000 */
[----:B------:R-:W-:Y:S02]  /*1b40*/  UMOV UR13, 0x80000020 ;  /* 0x80000020000d7882 */ /* 0x000fe40000000000 */
[----:B------:R-:W-:Y:S01]  /*1b50*/  QGMMA.64x64x32.F32.E4M3.E4M3 R24, gdesc[UR12], R24, gsb0 ;  /* 0x00e000000c1879f3 */ /* 0x000fe20008000818 */
[----:B------:R-:W-:Y:S05]  /*1b60*/  @!P1 BRA `(.L_x_22) ;  /* 0x0000000400089947 */ /* 0x000fea0003800000 */
[----:B------:R-:W-:Y:S02]  /*1b70*/  WARPGROUP.DEPBAR.LE gsb0, 0x0 ;  /* 0x00008000000079c5 */ /* 0x000fe40000010000 */
[----:B------:R-:W-:-:S01]  /*1b80*/  FADD R143, RZ, R56 ;  /* 0x00000038ff8f7221 */ /* 0x000fc20000000000 */
[----:B------:R-:W-:Y:S01]  /*1b90*/  FADD R142, RZ, R57 ;  /* 0x00000039ff8e7221 */ /* 0x000fe20000000000 */
        /* <DEDUP_REMOVED lines=62> */
[----:B------:R-:W-:-:S06]  /*1f80*/  UMOV UR6, URZ ;  /* 0x0000003f00067c82 */ /* 0x000fcc0008000000 */
.L_x_22:
[----:B------:R-:W-:-:S04]  /*1f90*/  UIADD3 UR18, UR5, 0x1, URZ ;  /* 0x0000000105127890 */ /* 0x000fc8000fffe03f */
[----:B------:R-:W-:-:S04]  /*1fa0*/  UISETP.NE.AND UP0, UPT, UR18, 0x4, UPT ;  /* 0x000000041200788c */ /* 0x000fc8000bf05270 */
[----:B------:R-:W-:Y:S02]  /*1fb0*/  USEL UR8, URZ, 0x1, UP0 ;  /* 0x000000013f087887 */ /* 0x000fe40008000000 */
[----:B------:R-:W-:Y:S02]  /*1fc0*/  USEL UR18, UR18, URZ, UP0 ;  /* 0x0000003f12127287 */ /* 0x000fe40008000000 */
[----:B------:R-:W-:-:S06]  /*1fd0*/  ULOP3.LUT UR8, UR4, UR8, URZ, 0x3c, !UPT ;  /* 0x0000000804087292 */ /* 0x000fcc000f8e3c3f */
[----:B------:R-:W-:Y:S01]  /*1fe0*/  IMAD.U32 R15, RZ, RZ, UR8 ;  /* 0x00000008ff0f7e24 */ /* 0x000fe2000f8e00ff */
[----:B------:R-:W-:-:S06]  /*1ff0*/  UMOV UR8, 0x1 ;  /* 0x0000000100087882 */ /* 0x000fcc0000000000 */
.L_x_17:
[----:B------:R-:W-:-:S04]  /*2000*/  UISETP.LT.AND UP0, UPT, UR9, 0x1, UPT ;  /* 0x000000010900788c */ /* 0x000fc8000bf01270 */
[----:B------:R-:W-:-:S04]  /*2010*/  USEL UR12, UR9, 0x1, UP0 ;  /* 0x00000001090c7887 */ /* 0x000fc80008000000 */
[----:B------:R-:W-:-:S04]  /*2020*/  UIADD3 UR12, UR9, -UR12, URZ ;  /* 0x8000000c090c7290 */ /* 0x000fc8000fffe03f */
[----:B------:R-:W-:-:S06]  /*2030*/  UISETP.GE.AND UP0, UPT, UR12, 0x1, UPT ;  /* 0x000000010c00788c */ /* 0x000fcc000bf06270 */
[----:B------:R-:W-:-:S13]  /*2040*/  PLOP3.LUT P1, PT, PT, PT, UP0, 0x80, 0x0 ;  /* 0x000000000000781c */ /* 0x000fda0003f2f008 */
[----:B------:R-:W-:Y:S05]  /*2050*/  @!P1 BRA `(.L_x_23) ;  /* 0x00000008002c9947 */ /* 0x000fea0003800000 */
[----:B01----:R-:W-:Y:S01]  /*2060*/  IMAD.U32 R11, RZ, RZ, UR12 ;  /* 0x0000000cff0b7e24 */ /* 0x003fe2000f8e00ff */
[----:B------:R-:W-:Y:S01]  /*2070*/  ULDC UR20, c[0x0][0x50c] ;  /* 0x0001430000147ab9 */ /* 0x000fe20000000800 */
[----:B------:R-:W-:-:S07]  /*2080*/  IMAD.U32 R12, RZ, RZ, UR5 ;  /* 0x00000005ff0c7e24 */ /* 0x000fce000f8e00ff */
.L_x_31:
[----:B------:R-:W-:-:S13]  /*2090*/  ISETP.NE.AND P2, PT, R144, 0x3, PT ;  /* 0x000000039000780c */ /* 0x000fda0003f45270 */
[----:B0-----:R-:W-:Y:S05]  /*20a0*/  @!P2 BRA `(.L_x_24) ;  /* 0x000000000004a947 */ /* 0x001fea0003800000 */
[----:B------:R-:W-:Y:S01]  /*20b0*/  BPT.TRAP 0x1 ;  /* 0x000000040000795c */ /* 0x000fe20000300000 */
.L_x_24:
[----:B------:R-:W0:Y:S01]  /*20c0*/  S2UR UR12, SR_CgaCtaId ;  /* 0x00000000000c79c3 */ /* 0x000e220000008800 */
[----:B------:R-:W-:Y:S01]  /*20d0*/  UMOV UR10, 0x400 ;  /* 0x00000400000a7882 */ /* 0x000fe20000000000 */
[----:B------:R-:W-:Y:S01]  /*20e0*/  SHF.L.U32 R13, R15, 0x1f, RZ ;  /* 0x0000001f0f0d7819 */ /* 0x000fe200000006ff */
[----:B0-----:R-:W-:-:S04]  /*20f0*/  ULEA UR10, UR12, UR10, 0x18 ;  /* 0x0000000a0c0a7291 */ /* 0x001fc8000f8ec03f */
[----:B------:R-:W-:-:S09]  /*2100*/  ULEA UR12, UR18, UR10, 0x3 ;  /* 0x0000000a120c7291 */ /* 0x000fd2000f8e183f */
[----:B------:R0:W1:Y:S01]  /*2110*/  SYNCS.PHASECHK.TRANS64.TRYWAIT P1, [UR12], R13 ;  /* 0x0000000dff0075a7 */ /* 0x000062000802014c */
[----:B------:R-:W-:Y:S05]  /*2120*/  @!P2 BRA `(.L_x_25) ;  /* 0x000000000004a947 */ /* 0x000fea0003800000 */
[----:B------:R-:W-:Y:S01]  /*2130*/  BPT.TRAP 0x1 ;  /* 0x000000040000795c */ /* 0x000fe20000300000 */
.L_x_25:
[----:B-1----:R-:W-:Y:S05]  /*2140*/  @P1 BRA `(.L_x_26) ;  /* 0x0000000000081947 */ /* 0x002fea0003800000 */
[----:B------:R-:W1:Y:S02]  /*2150*/  SYNCS.PHASECHK.TRANS64.TRYWAIT P1, [UR12], R13 ;  /* 0x0000000dff0075a7 */ /* 0x000e64000802014c */
[----:B-1----:R-:W-:Y:S05]  /*2160*/  @!P1 BRA `(.L_x_27) ;  /* 0x0000007400249947 */ /* 0x002fea0003800000 */
.L_x_26:
[----:B------:R-:W-:Y:S01]  /*2170*/  UIADD3 UR12, UR10, 0x10100, URZ ;  /* 0x000101000a0c7890 */ /* 0x000fe2000fffe03f */
[----:B------:R-:W-:Y:S01]  /*2180*/  WARPGROUP.ARRIVE ;  /* 0x00000000000079c5 */ /* 0x000fe20000000000 */
[----:B------:R-:W-:Y:S02]  /*2190*/  UISETP.NE.AND UP0, UPT, UR7, URZ, UPT ;  /* 0x0000003f0700728c */ /* 0x000fe4000bf05270 */
[----:B------:R-:W-:Y:S02]  /*21a0*/  USHF.R.U32.HI UR12, URZ, 0x4, UR12 ;  /* 0x000000043f0c7899 */ /* 0x000fe4000801160c */
[----:B------:R-:W-:Y:S02]  /*21b0*/  USEL UR8, UR8, URZ, !UP0 ;  /* 0x0000003f08087287 */ /* 0x000fe4000c000000 */
[----:B------:R-:W-:Y:S02]  /*21c0*/  ULOP3.LUT UR12, UR12, 0x3fff, URZ, 0xc0, !UPT ;  /* 0x00003fff0c0c7892 */ /* 0x000fe4000f8ec03f */
[----:B------:R-:W-:-:S02]  /*21d0*/  ULOP3.LUT UR7, UR11, 0x10000, URZ, 0xfc, !UPT ;  /* 0x000100000b077892 */ /* 0x000fc4000f8efc3f */
[----:B------:R-:W-:Y:S02]  /*21e0*/  ULOP3.LUT UR12, UR12, 0x10000, URZ, 0xfc, !UPT ;  /* 0x000100000c0c7892 */ /* 0x000fe4000f8efc3f */
[----:B------:R-:W-:Y:S02]  /*21f0*/  UISETP.NE.U32.AND UP0, UPT, UR8, URZ, UPT ;  /* 0x0000003f0800728c */ /* 0x000fe4000bf05070 */
[----:B------:R-:W-:Y:S02]  /*2200*/  ULEA UR8, UR18, UR7, 0xa ;  /* 0x0000000712087291 */ /* 0x000fe4000f8e503f */
[----:B------:R-:W-:Y:S02]  /*2210*/  ULEA UR7, UR18, UR12, 0x8 ;  /* 0x0000000c12077291 */ /* 0x000fe4000f8e403f */
[----:B------:R-:W-:Y:S01]  /*2220*/  UIADD3 UR19, UR8, 0x200, URZ ;  /* 0x0000020008137890 */ /* 0x000fe2000fffe03f */
[----:B------:R-:W-:Y:S02]  /*2230*/  UMOV UR13, 0x80000020 ;  /* 0x80000020000d7882 */ /* 0x000fe40000000000 */
[----:B------:R-:W-:Y:S01]  /*2240*/  UMOV UR12, UR8 ;  /* 0x00000008000c7c82 */ /* 0x000fe20008000000 */
[----:B------:R-:W-:Y:S01]  /*2250*/  UMOV UR15, 0x80000020 ;  /* 0x80000020000f7882 */ /* 0x000fe20000000000 */
[----:B------:R-:W-:Y:S01]  /*2260*/  UMOV UR14, UR7 ;  /* 0x00000007000e7c82 */ /* 0x000fe20008000000 */
[----:B------:R-:W-:Y:S01]  /*2270*/  UIADD3 UR6, UR6, 0x2, URZ ;  /* 0x0000000206067890 */ /* 0x000fe2000fffe03f */
[----:B------:R-:W-:Y:S01]  /*2280*/  QGMMA.64x64x32.F32.E4M3.E4M3 R56, gdesc[UR12], R56, UP0 ;  /* 0x00e000000c3879f3 */ /* 0x000fe2000bf00838 */
[----:B------:R-:W-:Y:S01]  /*2290*/  UMOV UR12, UR19 ;  /* 0x00000013000c7c82 */ /* 0x000fe20008000000 */
[----:B------:R-:W-:-:S02]  /*22a0*/  UMOV UR13, 0x80000020 ;  /* 0x80000020000d7882 */ /* 0x000fc40000000000 */
[----:B------:R-:W-:Y:S01]  /*22b0*/  QGMMA.64x64x32.F32.E4M3.E4M3 R24, gdesc[UR12], R24, UP0 ;  /* 0x00e000000c1879f3 */ /* 0x000fe2000bf00818 */
[----:B------:R-:W-:Y:S02]  /*22c0*/  UIADD3 UR12, UR8, 0x2, URZ ;  /* 0x00000002080c7890 */ /* 0x000fe4000fffe03f */
[----:B------:R-:W-:Y:S02]  /*22d0*/  UIADD3 UR14, UR7, 0x2, URZ ;  /* 0x00000002070e7890 */ /* 0x000fe4000fffe03f */
[----:B------:R-:W-:Y:S01]  /*22e0*/  UIADD3 UR8, UR8, 0x202, URZ ;  /* 0x0000020208087890 */ /* 0x000fe2000fffe03f */
[----:B------:R-:W-:Y:S01]  /*22f0*/  UMOV UR13, 0x80000020 ;  /* 0x80000020000d7882 */ /* 0x000fe20000000000 */
[----:B------:R-:W-:Y:S01]  /*2300*/  UMOV UR15, 0x80000020 ;  /* 0x80000020000f7882 */ /* 0x000fe20000000000 */
[----:B------:R-:W-:-:S04]  /*2310*/  UISETP.NE.AND UP0, UPT, UR6, UR20, UPT ;  /* 0x000000140600728c */ /* 0x000fc8000bf05270 */
[----:B------:R-:W-:-:S06]  /*2320*/  USEL UR7, URZ, 0x1, UP0 ;  /* 0x000000013f077887 */ /* 0x000fcc0008000000 */
[----:B------:R-:W-:Y:S01]  /*2330*/  ISETP.NE.AND P1, PT, RZ, UR7, PT ;  /* 0x00000007ff007c0c */ /* 0x000fe2000bf25270 */
[----:B------:R-:W-:Y:S01]  /*2340*/  QGMMA.64x64x32.F32.E4M3.E4M3 R56, gdesc[UR12], R56 ;  /* 0x00e000000c3879f3 */ /* 0x000fe20008700838 */
[----:B------:R-:W-:Y:S01]  /*2350*/  UMOV UR12, UR8 ;  /* 0x00000008000c7c82 */ /* 0x000fe20008000000 */
[----:B------:R-:W-:Y:S02]  /*2360*/  UMOV UR13, 0x80000020 ;  /* 0x80000020000d7882 */ /* 0x000fe40000000000 */
[----:B------:R-:W-:Y:S03]  /*2370*/  QGMMA.64x64x32.F32.E4M3.E4M3 R24, gdesc[UR12], R24, gsb0 ;  /* 0x00e000000c1879f3 */ /* 0x000fe60008000818 */
[----:B------:R-:W-:-:S05]  /*2380*/  WARPGROUP.DEPBAR.LE gsb0, 0x1 ;  /* 0x00008000000079c5 */ /* 0x000fca0000010100 */
[----:B------:R-:W-:Y:S05]  /*2390*/  @!P1 BRA `(.L_x_28) ;  /* 0x0000000400089947 */ /* 0x000fea0003800000 */
[----:B------:R-:W-:Y:S02]  /*23a0*/  WARPGROUP.DEPBAR.LE gsb0, 0x0 ;  /* 0x00008000000079c5 */ /* 0x000fe40000010000 */
[----:B------:R-:W-:-:S01]  /*23b0*/  FADD R143, R56, R143 ;  /* 0x0000008f388f7221 */ /* 0x000fc20000000000 */
[----:B------:R-:W-:Y:S01]  /*23c0*/  FADD R142, R57, R142 ;  /* 0x0000008e398e7221 */ /* 0x000fe20000000000 */
        /* <DEDUP_REMOVED lines=62> */
[----:B------:R-:W-:-:S06]  /*27b0*/  UMOV UR6, URZ ;  /* 0x0000003f00067c82 */ /* 0x000fcc0008000000 */
.L_x_28:
[----:B------:R-:W-:Y:S05]  /*27c0*/  @!P2 BRA `(.L_x_29) ;  /* 0x000000000004a947 */ /* 0x000fea0003800000 */
[----:B------:R-:W-:Y:S01]  /*27d0*/  BPT.TRAP 0x1 ;  /* 0x000000040000795c */ /* 0x000fe20000300000 */
.L_x_29:
[----:B01----:R-:W-:Y:S02]  /*27e0*/  @P0 LEA R13, R12, UR10, 0x3 ;  /* 0x0000000a0c0d0c11 */ /* 0x003fe4000f8e18ff */
[----:B------:R-:W-:-:S03]  /*27f0*/  ISETP.GT.U32.AND P1, PT, R4, 0x1, PT ;  /* 0x000000010400780c */ /* 0x000fc60003f24070 */
[----:B------:R-:W-:-:S05]  /*2800*/  @P0 VIADD R14, R13, 0x20 ;  /* 0x000000200d0e0836 */ /* 0x000fca0000000000 */
[----:B------:R-:W-:-:S04]  /*2810*/  @P0 PRMT R14, R5, 0x654, R14 ;  /* 0x00000654050e0816 */ /* 0x000fc8000000000e */
[----:B------:R0:W-:Y:S01]  /*2820*/  @P0 SYNCS.ARRIVE.TRANS64.RED.A1T0 RZ, [R14+URZ], RZ ;  /* 0x000000ff0eff09a7 */ /* 0x0001e2000810043f */
[----:B------:R-:W-:Y:S05]  /*2830*/  @P1 BRA `(.L_x_30) ;  /* 0x0000000000041947 */ /* 0x000fea0003800000 */
[----:B------:R-:W-:Y:S01]  /*2840*/  BPT.TRAP 0x1 ;  /* 0x000000040000795c */ /* 0x000fe20000300000 */
.L_x_30:
[----:B------:R-:W-:Y:S01]  /*2850*/  UIADD3 UR18, UR18, 0x1, URZ ;  /* 0x0000000112127890 */ /* 0x000fe2000fffe03f */
[C---:B------:R-:W-:Y:S01]  /*2860*/  ISETP.GT.AND P2, PT, R11.reuse, 0x1, PT ;  /* 0x000000010b00780c */ /* 0x040fe20003f44270 */
[----:B------:R-:W-:Y:S02]  /*2870*/  VIADD R12, R12, 0x1 ;  /* 0x000000010c0c7836 */ /* 0x000fe40000000000 */
[----:B------:R-:W-:Y:S01]  /*2880*/  UISETP.NE.AND UP0, UPT, UR18, 0x4, UPT ;  /* 0x000000041200788c */ /* 0x000fe2000bf05270 */
[----:B------:R-:W-:Y:S02]  /*2890*/  VIADD R11, R11, 0xffffffff ;  /* 0xffffffff0b0b7836 */ /* 0x000fe40000000000 */
[C---:B------:R-:W-:Y:S01]  /*28a0*/  ISETP.NE.AND P1, PT, R12.reuse, 0x4, PT ;  /* 0x000000040c00780c */ /* 0x040fe20003f25270 */
[----:B------:R-:W-:Y:S02]  /*28b0*/  USEL UR8, URZ, 0x1, UP0 ;  /* 0x000000013f087887 */ /* 0x000fe40008000000 */
[----:B------:R-:W-:Y:S01]  /*28c0*/  USEL UR18, UR18, URZ, UP0 ;  /* 0x0000003f12127287 */ /* 0x000fe20008000000 */
[----:B------:R-:W-:-:S03]  /*28d0*/  SEL R12, R12, RZ, P1 ;  /* 0x000000ff0c0c7207 */ /* 0x000fc60000800000 */
[----:B------:R-:W-:Y:S01]  /*28e0*/  LOP3.LUT R15, R15, UR8, RZ, 0x3c, !PT ;  /* 0x000000080f0f7c12 */ /* 0x000fe2000f8e3cff */
[----:B------:R-:W-:Y:S01]  /*28f0*/  UMOV UR8, 0x1 ;  /* 0x0000000100087882 */ /* 0x000fe20000000000 */
[----:B------:R-:W-:Y:S06]  /*2900*/  @P2 BRA `(.L_x_31) ;  /* 0xfffffff400e02947 */ /* 0x000fec000383ffff */
.L_x_23:
[----:B------:R-:W-:Y:S01]  /*2910*/  UISETP.NE.AND UP0, UPT, UR6, URZ, UPT ;  /* 0x0000003f0600728c */ /* 0x000fe2000bf05270 */
[----:B01----:R-:W0:Y:S03]  /*2920*/  LDC R11, c[0x0][0x28c] ;  /* 0x0000a300ff0b7b82 */ /* 0x003e260000000800 */
[----:B------:R-:W-:-:S06]  /*2930*/  USEL UR6, URZ, 0x1, !UP0 ;  /* 0x000000013f067887 */ /* 0x000fcc000c000000 */
[----:B------:R-:W-:Y:S02]  /*2940*/  ISETP.NE.AND P1, PT, RZ, UR6, PT ;  /* 0x00000006ff007c0c */ /* 0x000fe4000bf25270 */
[----:B0-----:R-:W-:-:S11]  /*2950*/  ISETP.GE.AND P2, PT, R11, 0x1, PT ;  /* 0x000000010b00780c */ /* 0x001fd60003f46270 */
[----:B------:R-:W-:Y:S05]  /*2960*/  @!P1 BRA `(.L_x_32) ;  /* 0x0000000400049947 */ /* 0x000fea0003800000 */
[----:B------:R-:W-:Y:S02]  /*2970*/  WARPGROUP.DEPBAR.LE gsb0, 0x0 ;  /* 0x00008000000079c5 */ /* 0x000fe40000010000 */
[----:B------:R-:W-:Y:S01]  /*2980*/  FADD R143, R56, R143 ;  /* 0x0000008f388f7221 */ /* 0x000fe20000000000 */
        /* <DEDUP_REMOVED lines=62> */
[----:B------:R-:W-:-:S07]  /*2d70*/  FADD R18, R18, R55 ;  /* 0x0000003712127221 */ /* 0x000fce0000000000 */
.L_x_32:
[----:B------:R-:W-:Y:S02]  /*2d80*/  WARPGROUP.DEPBAR.LE gsb0, 0x0 ;  /* 0x00008000000079c5 */ /* 0x000fe40000010000 */
[----:B------:R-:W-:Y:S05]  /*2d90*/  @!P2 BRA `(.L_x_33) ;  /* 0x000000000044a947 */ /* 0x000fea0003800000 */
[----:B------:R-:W-:-:S13]  /*2da0*/  ISETP.NE.AND P1, PT, R144, 0x3, PT ;  /* 0x000000039000780c */ /* 0x000fda0003f25270 */
[----:B------:R-:W-:Y:S05]  /*2db0*/  @!P1 BRA `(.L_x_34) ;  /* 0x0000000000049947 */ /* 0x000fea0003800000 */
[----:B------:R-:W-:Y:S01]  /*2dc0*/  BPT.TRAP 0x1 ;  /* 0x000000040000795c */ /* 0x000fe20000300000 */
.L_x_34:
[----:B------:R-:W-:Y:S01]  /*2dd0*/  VOTEU.ANY UP0, P0 ;  /* 0x00000000003f7886 */ /* 0x000fe20000000100 */
[----:B------:R-:W-:Y:S01]  /*2de0*/  UISETP.LT.AND UP1, UPT, UR9, 0x1, UPT ;  /* 0x000000010900788c */ /* 0x000fe2000bf21270 */
[----:B------:R-:W-:Y:S01]  /*2df0*/  IMAD.U32 R12, RZ, RZ, UR10 ;  /* 0x0000000aff0c7e24 */ /* 0x000fe2000f8e00ff */
[----:B------:R-:W-:Y:S02]  /*2e00*/  ISETP.GT.U32.AND P1, PT, R4, 0x1, PT ;  /* 0x000000010400780c */ /* 0x000fe40003f24070 */
[----:B------:R-:W-:-:S04]  /*2e10*/  @UP0 USEL UR6, UR9, 0x1, UP1 ;  /* 0x0000000109060887 */ /* 0x000fc80008800000 */
[----:B------:R-:W-:-:S06]  /*2e20*/  @UP0 UIADD3 UR6, UR5, UR9, -UR6 ;  /* 0x0000000905060290 */ /* 0x000fcc000fffe806 */
[----:B------:R-:W-:-:S04]  /*2e30*/  IMAD.U32 R11, RZ, RZ, UR6 ;  /* 0x00000006ff0b7e24 */ /* 0x000fc8000f8e00ff */
[----:B------:R-:W-:-:S05]  /*2e40*/  @P0 IMAD.SHL.U32 R11, R11, 0x8, RZ ;  /* 0x000000080b0b0824 */ /* 0x000fca00078e00ff */
[----:B------:R-:W-:-:S04]  /*2e50*/  @P0 LOP3.LUT R11, R11, 0x18, RZ, 0xc0, !PT ;  /* 0x000000180b0b0812 */ /* 0x000fc800078ec0ff */
[----:B------:R-:W-:-:S04]  /*2e60*/  @P0 IADD3 R12, R12, 0x20, R11 ;  /* 0x000000200c0c0810 */ /* 0x000fc80007ffe00b */
[----:B------:R-:W-:-:S04]  /*2e70*/  @P0 PRMT R12, R5, 0x654, R12 ;  /* 0x00000654050c0816 */ /* 0x000fc8000000000c */
[----:B------:R0:W-:Y:S01]  /*2e80*/  @P0 SYNCS.ARRIVE.TRANS64.RED.A1T0 RZ, [R12+URZ], RZ ;  /* 0x000000ff0cff09a7 */ /* 0x0001e2000810043f */
[----:B------:R-:W-:Y:S05]  /*2e90*/  @P1 BRA `(.L_x_33) ;  /* 0x0000000000041947 */ /* 0x000fea0003800000 */
[----:B------:R-:W-:Y:S01]  /*2ea0*/  BPT.TRAP 0x1 ;  /* 0x000000040000795c */ /* 0x000fe20000300000 */
.L_x_33:
[----:B------:R-:W1:Y:S01]  /*2eb0*/  LDC R15, c[0x0][0x288] ;  /* 0x0000a200ff0f7b82 */ /* 0x000e620000000800 */
[--C-:B------:R-:W-:Y:S01]  /*2ec0*/  SHF.R.U32.HI R11, RZ, 0x2, R0.reuse ;  /* 0x00000002ff0b7819 */ /* 0x100fe20000011600 */
[----:B------:R-:W-:Y:S01]  /*2ed0*/  IMAD.SHL.U32 R7, R7, 0x40, RZ ;  /* 0x0000004007077824 */ /* 0x000fe200078e00ff */
[----:B------:R-:W-:Y:S01]  /*2ee0*/  LOP3.LUT R13, R0, 0x60, RZ, 0xc0, !PT ;  /* 0x00000060000d7812 */ /* 0x000fe200078ec0ff */
[----:B------:R-:W-:Y:S01]  /*2ef0*/  ULDC UR6, c[0x0][0x284] ;  /* 0x0000a10000067ab9 */ /* 0x000fe20000000800 */
[----:B------:R-:W-:Y:S01]  /*2f00*/  SHF.R.U32.HI R14, RZ, 0x7, R0 ;  /* 0x00000007ff0e7819 */ /* 0x000fe20000011600 */
[----:B------:R-:W-:Y:S01]  /*2f10*/  IMAD.WIDE R26, R10, 0x100, RZ ;  /* 0x000001000a1a7825 */ /* 0x000fe200078e02ff */
[----:B0-----:R-:W-:Y:S02]  /*2f20*/  LOP3.LUT R12, R11, 0x7, RZ, 0xc0, !PT ;  /* 0x000000070b0c7812 */ /* 0x001fe400078ec0ff */
[----:B------:R-:W-:Y:S01]  /*2f30*/  SHF.R.U32.HI R13, RZ, 0x1, R13 ;  /* 0x00000001ff0d7819 */ /* 0x000fe2000001160d */
[----:B------:R-:W-:Y:S01]  /*2f40*/  IMAD.SHL.U32 R28, R0, 0x2, RZ ;  /* 0x00000002001c7824 */ /* 0x000fe200078e00ff */
[----:B------:R-:W-:Y:S01]  /*2f50*/  LOP3.LUT R11, R14, 0x1, RZ, 0xc0, !PT ;  /* 0x000000010e0b7812 */ /* 0x000fe200078ec0ff */
[----:B------:R-:W-:Y:S01]  /*2f60*/  IMAD.MOV.U32 R32, RZ, RZ, -0x1 ;  /* 0xffffffffff207424 */ /* 0x000fe200078e00ff */
[----:B------:R-:W-:-:S02]  /*2f70*/  IADD3 R24, RZ, -R13, -R12 ;  /* 0x8000000dff187210 */ /* 0x000fc40007ffe80c */
[----:B------:R-:W-:Y:S01]  /*2f80*/  LOP3.LUT R14, R0, 0x3, RZ, 0xc0, !PT ;  /* 0x00000003000e7812 */ /* 0x000fe200078ec0ff */
[----:B------:R-:W-:Y:S01]  /*2f90*/  IMAD.SHL.U32 R35, R11, 0x40, RZ ;  /* 0x000000400b237824 */ /* 0x000fe200078e00ff */
[----:B------:R-:W-:Y:S01]  /*2fa0*/  LOP3.LUT R28, R7, 0x6, R28, 0xf8, !PT ;  /* 0x00000006071c7812 */ /* 0x000fe200078ef81c */
[----:B------:R-:W-:Y:S02]  /*2fb0*/  IMAD R24, R11, -0x40, R24 ;  /* 0xffffffc00b187824 */ /* 0x000fe400078e0218 */
[----:B------:R-:W-:Y:S01]  /*2fc0*/  IMAD.SHL.U32 R11, R10, 0x100, RZ ;  /* 0x000001000a0b7824 */ /* 0x000fe200078e00ff */
[----:B------:R-:W-:Y:S02]  /*2fd0*/  LOP3.LUT R35, R35, 0x40, R12, 0xe2, !PT ;  /* 0x0000004023237812 */ /* 0x000fe400078ee20c */
[----:B-1----:R-:W-:Y:S01]  /*2fe0*/  ISETP.GE.AND P1, PT, R7, R15, PT ;  /* 0x0000000f0700720c */ /* 0x002fe20003f26270 */
[----:B------:R-:W-:Y:S01]  /*2ff0*/  IMAD R14, R14, -0x2, R15 ;  /* 0xfffffffe0e0e7824 */ /* 0x000fe200078e020f */
[----:B------:R-:W-:-:S02]  /*3000*/  IADD3 R34, -R11, UR6, R24 ;  /* 0x000000060b227c10 */ /* 0x000fc4000fffe118 */
[----:B------:R-:W-:Y:S01]  /*3010*/  ISETP.GE.OR P1, PT, R11, UR6, P1 ;  /* 0x000000060b007c0c */ /* 0x000fe20008f26670 */
[----:B------:R-:W-:Y:S01]  /*3020*/  IMAD.IADD R33, R14, 0x1, -R7 ;  /* 0x000000010e217824 */ /* 0x000fe200078e0a07 */
[----:B------:R-:W-:-:S11]  /*3030*/  LOP3.LUT R35, R26, R35, R13, 0xfe, !PT ;  /* 0x000000231a237212 */ /* 0x000fd600078efe0d */
[----:B------:R-:W-:Y:S05]  /*3040*/  @P1 BRA `(.L_x_35) ;  /* 0x0000004800241947 */ /* 0x000fea0003800000 */
[----:B------:R-:W0:Y:S01]  /*3050*/  LDC.64 R30, c[0x0][0x5c8] ;  /* 0x00017200ff1e7b82 */ /* 0x000e220000000a00 */
[----:B------:R-:W-:Y:S01]  /*3060*/  SHF.R.S32.HI R37, RZ, 0x1f, R6 ;  /* 0x0000001fff257819 */ /* 0x000fe20000011406 */
[----:B------:R-:W-:Y:S01]  /*3070*/  ULDC.64 UR6, c[0x0][0x5d0] ;  /* 0x0001740000067ab9 */ /* 0x000fe20000000a00 */
[--C-:B------:R-:W-:Y:S01]  /*3080*/  SHF.R.S32.HI R29, RZ, 0x1f, R28.reuse ;  /* 0x0000001fff1d7819 */ /* 0x100fe2000001141c */
[----:B------:R-:W-:Y:S02]  /*3090*/  BSSY B0, `(.L_x_35) ;  /* 0x0000484000007945 */ /* 0x000fe40003800000 */
[----:B------:R-:W-:Y:S02]  /*30a0*/  IMAD R7, R37, UR6, RZ ;  /* 0x0000000625077c24 */ /* 0x000fe4000f8e02ff */
[----:B------:R-:W-:-:S04]  /*30b0*/  IMAD.WIDE.U32 R10, R6, UR6, R28 ;  /* 0x00000006060a7c25 */ /* 0x000fc8000f8e001c */
[----:B------:R-:W-:Y:S01]  /*30c0*/  IMAD R7, R6, UR7, R7 ;  /* 0x0000000706077c24 */ /* 0x000fe2000f8e0207 */
[----:B------:R-:W-:-:S03]  /*30d0*/  ULDC.64 UR6, c[0x0][0x5c0] ;  /* 0x0001700000067ab9 */ /* 0x000fc60000000a00 */
[----:B------:R-:W-:Y:S02]  /*30e0*/  IMAD.IADD R11, R11, 0x1, R7 ;  /* 0x000000010b0b7824 */ /* 0x000fe400078e0207 */
[----:B0-----:R-:W-:-:S04]  /*30f0*/  IMAD R12, R27, R30, RZ ;  /* 0x0000001e1b0c7224 */ /* 0x001fc800078e02ff */
[C---:B------:R-:W-:Y:S02]  /*3100*/  IMAD R7, R35.reuse, R31, R12 ;  /* 0x0000001f23077224 */ /* 0x040fe400078e020c */
[----:B------:R-:W-:-:S04]  /*3110*/  IMAD.WIDE.U32 R12, R35, R30, R10 ;  /* 0x0000001e230c7225 */ /* 0x000fc800078e000a */
[C---:B------:R-:W-:Y:S01]  /*3120*/  IMAD.SHL.U32 R11, R30.reuse, 0x80, RZ ;  /* 0x000000801e0b7824 */ /* 0x040fe200078e00ff */
[----:B------:R-:W-:Y:S01]  /*3130*/  LEA R14, P2, R30, R12, 0x3 ;  /* 0x0000000c1e0e7211 */ /* 0x000fe200078418ff */
[----:B------:R-:W-:Y:S01]  /*3140*/  IMAD.IADD R36, R13, 0x1, R7 ;  /* 0x000000010d247824 */ /* 0x000fe200078e0207 */
[C---:B------:R-:W-:Y:S02]  /*3150*/  IADD3 R24, P1, R12.reuse, UR6, RZ ;  /* 0x000000060c187c10 */ /* 0x040fe4000ff3e0ff */
[----:B------:R-:W-:Y:S02]  /*3160*/  IADD3 R12, P5, P6, R12, UR6, R11 ;  /* 0x000000060c0c7c10 */ /* 0x000fe4000febe00b */
[C-C-:B------:R-:W-:Y:S02]  /*3170*/  SHF.L.U64.HI R7, R30.reuse, 0x7, R31.reuse ;  /* 0x000000071e077819 */ /* 0x140fe4000001021f */
[----:B------:R-:W-:Y:S02]  /*3180*/  LEA.HI.X R30, R30, R36, R31, 0x3, P2 ;  /* 0x000000241e1e7211 */ /* 0x000fe400010f1c1f */
[----:B------:R-:W-:-:S02]  /*3190*/  IADD3.X R13, R36, UR7, R7, P5, P6 ;  /* 0x00000007240d7c10 */ /* 0x000fc4000afec407 */
[----:B---3-5:R-:W-:Y:S02]  /*31a0*/  FSETP.NEU.AND P5, PT, R9, RZ, PT ;  /* 0x000000ff0900720b */ /* 0x028fe40003fad000 */
[----:B------:R-:W-:Y:S02]  /*31b0*/  IADD3.X R25, R36, UR7, RZ, P1, !PT ;  /* 0x0000000724197c10 */ /* 0x000fe40008ffe4ff */
[C---:B------:R-:W-:Y:S02]  /*31c0*/  IADD3 R10, P1, P2, R14.reuse, UR6, R11 ;  /* 0x000000060e0a7c10 */ /* 0x040fe4000fa3e00b */
[----:B------:R-:W-:Y:S02]  /*31d0*/  IADD3 R14, P3, R14, UR6, RZ ;  /* 0x000000060e0e7c10 */ /* 0x000fe4000ff7e0ff */
[C---:B------:R-:W-:Y:S02]  /*31e0*/  IADD3.X R11, R30.reuse, UR7, R7, P1, P2 ;  /* 0x000000071e0b7c10 */ /* 0x040fe40008fe4407 */
[----:B------:R-:W-:-:S03]  /*31f0*/  IADD3.X R15, R30, UR7, RZ, P3, !PT ;  /* 0x000000071e0f7c10 */ /* 0x000fc60009ffe4ff */
[----:B------:R-:W-:Y:S06]  /*3200*/  @!P5 BRA `(.L_x_36) ;  /* 0x0000003400a0d947 */ /* 0x000fec0003800000 */
[----:B------:R-:W-:Y:S01]  /*3210*/  ULDC.64 UR6, c[0x0][0x5b8] ;  /* 0x00016e0000067ab9 */ /* 0x000fe20000000a00 */
[----:B------:R-:W-:Y:S01]  /*3220*/  ISETP.GE.AND P1, PT, R34, 0x1, PT ;  /* 0x000000012200780c */ /* 0x000fe20003f26270 */
[----:B------:R-:W-:Y:S01]  /*3230*/  IMAD R7, R37, UR6, RZ ;  /* 0x0000000625077c24 */ /* 0x000fe2000f8e02ff */
[----:B------:R-:W-:Y:S01]  /*3240*/  ULDC.64 UR10, c[0x0][0x5a8] ;  /* 0x00016a00000a7ab9 */ /* 0x000fe20000000a00 */
[C---:B------:R-:W-:Y:S01]  /*3250*/  IMAD.WIDE.U32 R28, R6.reuse, UR6, R28 ;  /* 0x00000006061c7c25 */ /* 0x040fe2000f8e001c */
[----:B------:R-:W-:Y:S01]  /*3260*/  ISETP.LT.OR P5, PT, R33, 0x1, !P1 ;  /* 0x000000012100780c */ /* 0x000fe20004fa1670 */
[----:B------:R-:W-:Y:S02]  /*3270*/  BSSY B1, `(.L_x_37) ;  /* 0x000000d000017945 */ /* 0x000fe40003800000 */
[----:B------:R-:W-:Y:S01]  /*3280*/  IMAD R7, R6, UR7, R7 ;  /* 0x0000000706077c24 */ /* 0x000fe2000f8e0207 */
[----:B------:R-:W-:Y:S01]  /*3290*/  ULDC.64 UR6, c[0x0][0x5b0] ;  /* 0x00016c0000067ab9 */ /* 0x000fe20000000a00 */
[----:B------:R-:W-:-:S02]  /*32a0*/  IMAD.MOV.U32 R6, RZ, RZ, R28 ;  /* 0x000000ffff067224 */ /* 0x000fc400078e001c */
[----:B------:R-:W-:Y:S02]  /*32b0*/  IMAD.IADD R7, R29, 0x1, R7 ;  /* 0x000000011d077824 */ /* 0x000fe400078e0207 */
[----:B------:R-:W-:Y:S02]  /*32c0*/  IMAD R30, R27, UR6, RZ ;  /* 0x000000061b1e7c24 */ /* 0x000fe4000f8e02ff */
[----:B------:R-:W-:-:S04]  /*32d0*/  IMAD.WIDE.U32 R28, R35, UR6, R6 ;  /* 0x00000006231c7c25 */ /* 0x000fc8000f8e0006 */
[--C-:B------:R-:W-:Y:S01]  /*32e0*/  IMAD R31, R35, UR7, R30.reuse ;  /* 0x00000007231f7c24 */ /* 0x100fe2000f8e021e */
[----:B------:R-:W-:Y:S02]  /*32f0*/  IADD3 R28, P2, R28, UR10, RZ ;  /* 0x0000000a1c1c7c10 */ /* 0x000fe4000ff5e0ff */
[----:B------:R-:W-:Y:S02]  /*3300*/  PRMT R30, RZ, 0x7610, R30 ;  /* 0x00007610ff1e7816 */ /* 0x000fe4000000001e */
[----:B------:R-:W-:Y:S01]  /*3310*/  IADD3.X R29, R29, UR11, R31, P2, !PT ;  /* 0x0000000b1d1d7c10 */ /* 0x000fe200097fe41f */
[----:B------:R-:W-:Y:S08]  /*3320*/  @P5 BRA `(.L_x_38) ;  /* 0x0000000000045947 */ /* 0x000ff00003800000 */
[----:B------:R0:W5:Y:S02]  /*3330*/  LDG.E.U8 R30, desc[UR16][R28.64] ;  /* 0x000000101c1e7981 */ /* 0x000164000c1e1100 */
.L_x_38:
[----:B------:R-:W-:Y:S05]  /*3340*/  BSYNC B1 ;  /* 0x0000000000017941 */ /* 0x000fea0003800000 */
.L_x_37:
[----:B-----5:R-:W-:Y:S01]  /*3350*/  LOP3.LUT R30, R30, 0xff, RZ, 0xc0, !PT ;  /* 0x000000ff1e1e7812 */ /* 0x020fe200078ec0ff */
[----:B------:R-:W-:Y:S01]  /*3360*/  BSSY B1, `(.L_x_39) ;  /* 0x000000b000017945 */ /* 0x000fe20003800000 */
[----:B------:R-:W-:Y:S02]  /*3370*/  ISETP.LT.OR P3, PT, R33, 0x2, !P1 ;  /* 0x000000022100780c */ /* 0x000fe40004f61670 */
[----:B------:R-:W-:-:S05]  /*3380*/  F2FP.F16.E4M3.UNPACK_B R30, R30 ;  /* 0x0000001eff1e723e */ /* 0x000fca00020006ff */
[----:B------:R-:W-:-:S05]  /*3390*/  HADD2.F32 R30, -RZ, R30.H0_H0 ;  /* 0x2000001eff1e7230 */ /* 0x000fca0000004100 */
[----:B------:R-:W-:-:S04]  /*33a0*/  FMUL R30, R30, R9 ;  /* 0x000000091e1e7220 */ /* 0x000fc80000400000 */
[----:B--2---:R-:W-:-:S05]  /*33b0*/  FFMA R30, R143, R8, R30 ;  /* 0x000000088f1e7223 */ /* 0x004fca000000001e */
[----:B------:R-:W-:Y:S02]  /*33c0*/  F2FP.SATFINITE.E4M3.F32.PACK_AB_MERGE_C R31, RZ, R30, RZ ;  /* 0x0000001eff1f723e */ /* 0x000fe400048070ff */
[----:B------:R-:W-:-:S03]  /*33d0*/  PRMT R30, RZ, 0x7610, R30 ;  /* 0x00007610ff1e7816 */ /* 0x000fc6000000001e */
[----:B------:R1:W-:Y:S01]  /*33e0*/  @!P5 STG.E.U8 desc[UR16][R24.64], R31 ;  /* 0x0000001f1800d986 */ /* 0x0003e2000c101110 */
[----:B------:R-:W-:Y:S05]  /*33f0*/  @P3 BRA `(.L_x_40) ;  /* 0x0000000000043947 */ /* 0x000fea0003800000 */
[----:B------:R2:W5:Y:S02]  /*3400*/  LDG.E.U8 R30, desc[UR16][R28.64+0x1] ;  /* 0x000001101c1e7981 */ /* 0x000564000c1e1100 */
.L_x_40:
[----:B------:R-:W-:Y:S05]  /*3410*/  BSYNC B1 ;  /* 0x0000000000017941 */ /* 0x000fea0003800000 */
.L_x_39:
[----:B-----5:R-:W-:Y:S01]  /*3420*/  LOP3.LUT R30, R30, 0xff, RZ, 0xc0, !PT ;  /* 0x000000ff1e1e7812 */ /* 0x020fe200078ec0ff */
[----:B------:R-:W-:Y:S01]  /*3430*/  BSSY B1, `(.L_x_41) ;  /* 0x0000013000017945 */ /* 0x000fe20003800000 */
[----:B------:R-:W-:Y:S02]  /*3440*/  IADD3 R39, P2, R35, 0x8, RZ ;  /* 0x0000000823277810 */ /* 0x000fe40007f5e0ff */
[----:B------:R-:W-:-:S03]  /*3450*/  F2FP.F16.E4M3.UNPACK_B R30, R30 ;  /* 0x0000001eff1e723e */ /* 0x000fc600020006ff */
[----:B-1----:R-:W-:Y:S01]  /*3460*/  IMAD.X R31, RZ, RZ, R27, P2 ;  /* 0x000000ffff1f7224 */ /* 0x002fe200010e061b */
[----:B------:R-:W-:Y:S01]  /*3470*/  ISETP.GE.AND P2, PT, R34, 0x9, PT ;  /* 0x000000092200780c */ /* 0x000fe20003f46270 */
[----:B------:R-:W-:Y:S02]  /*3480*/  HADD2.F32 R30, -RZ, R30.H0_H0 ;  /* 0x2000001eff1e7230 */ /* 0x000fe40000004100 */
[----:B------:R-:W-:Y:S01]  /*3490*/  IMAD R36, R31, UR6, RZ ;  /* 0x000000061f247c24 */ /* 0x000fe2000f8e02ff */
[----:B------:R-:W-:Y:S02]  /*34a0*/  ISETP.LT.OR P5, PT, R33, 0x1, !P2 ;  /* 0x000000012100780c */ /* 0x000fe400057a1670 */
[----:B------:R-:W-:Y:S01]  /*34b0*/  FMUL R37, R30, R9 ;  /* 0x000000091e257220 */ /* 0x000fe20000400000 */
[----:B------:R-:W-:-:S04]  /*34c0*/  IMAD.WIDE.U32 R30, R39, UR6, R6 ;  /* 0x00000006271e7c25 */ /* 0x000fc8000f8e0006 */
[----:B------:R-:W-:Y:S01]  /*34d0*/  FFMA R37, R142, R8, R37 ;  /* 0x000000088e257223 */ /* 0x000fe20000000025 */
[--C-:B------:R-:W-:Y:S01]  /*34e0*/  IMAD R39, R39, UR7, R36.reuse ;  /* 0x0000000727277c24 */ /* 0x100fe2000f8e0224 */
[----:B------:R-:W-:Y:S02]  /*34f0*/  IADD3 R30, P6, R30, UR10, RZ ;  /* 0x0000000a1e1e7c10 */ /* 0x000fe4000ffde0ff */
[----:B------:R-:W-:Y:S02]  /*3500*/  PRMT R36, RZ, 0x7610, R36 ;  /* 0x00007610ff247816 */ /* 0x000fe40000000024 */
[----:B------:R-:W-:Y:S02]  /*3510*/  F2FP.SATFINITE.E4M3.F32.PACK_AB_MERGE_C R37, RZ, R37, RZ ;  /* 0x00000025ff25723e */ /* 0x000fe400048070ff */
[----:B------:R-:W-:-:S03]  /*3520*/  IADD3.X R31, R31, UR11, R39, P6, !PT ;  /* 0x0000000b1f1f7c10 */ /* 0x000fc6000b7fe427 */
[----:B------:R1:W-:Y:S01]  /*3530*/  @!P3 STG.E.U8 desc[UR16][R24.64+0x1], R37 ;  /* 0x000001251800b986 */ /* 0x0003e2000c101110 */
[----:B------:R-:W-:Y:S05]  /*3540*/  @P5 BRA `(.L_x_42) ;  /* 0x0000000000045947 */ /* 0x000fea0003800000 */
[----:B------:R3:W5:Y:S02]  /*3550*/  LDG.E.U8 R36, desc[UR16][R30.64] ;  /* 0x000000101e247981 */ /* 0x000764000c1e1100 */
.L_x_42:
[----:B------:R-:W-:Y:S05]  /*3560*/  BSYNC B1 ;  /* 0x0000000000017941 */ /* 0x000fea0003800000 */
.L_x_41:
[----:B-----5:R-:W-:Y:S01]  /*3570*/  LOP3.LUT R36, R36, 0xff, RZ, 0xc0, !PT ;  /* 0x000000ff24247812 */ /* 0x020fe200078ec0ff */
[----:B------:R-:W-:Y:S01]  /*3580*/  BSSY B1, `(.L_x_43) ;  /* 0x000000b000017945 */ /* 0x000fe20003800000 */
[----:B------:R-:W-:Y:S02]  /*3590*/  ISETP.LT.OR P3, PT, R33, 0x2, !P2 ;  /* 0x000000022100780c */ /* 0x000fe40005761670 */
[----:B------:R-:W-:-:S05]  /*35a0*/  F2FP.F16.E4M3.UNPACK_B R36, R36 ;  /* 0x00000024ff24723e */ /* 0x000fca00020006ff */
[----:B------:R-:W-:-:S05]  /*35b0*/  HADD2.F32 R36, -RZ, R36.H0_H0 ;  /* 0x20000024ff247230 */ /* 0x000fca0000004100 */
[----:B------:R-:W-:-:S04]  /*35c0*/  FMUL R36, R36, R9 ;  /* 0x0000000924247220 */ /* 0x000fc80000400000 */
[----:B------:R-:W-:-:S05]  /*35d0*/  FFMA R36, R141, R8, R36 ;  /* 0x000000088d247223 */ /* 0x000fca0000000024 */
[----:B-1----:R-:W-:Y:S02]  /*35e0*/  F2FP.SATFINITE.E4M3.F32.PACK_AB_MERGE_C R37, RZ, R36, RZ ;  /* 0x00000024ff25723e */ /* 0x002fe400048070ff */
[----:B------:R-:W-:-:S03]  /*35f0*/  PRMT R36, RZ, 0x7610, R36 ;  /* 0x00007610ff247816 */ /* 0x000fc60000000024 */
[----:B------:R1:W-:Y:S01]  /*3600*/  @!P5 STG.E.U8 desc[UR16][R14.64], R37 ;  /* 0x000000250e00d986 */ /* 0x0003e2000c101110 */
[----:B------:R-:W-:Y:S05]  /*3610*/  @P3 BRA `(.L_x_44) ;  /* 0x0000000000043947 */ /* 0x000fea0003800000 */
[----:B------:R4:W5:Y:S02]  /*3620*/  LDG.E.U8 R36, desc[UR16][R30.64+0x1] ;  /* 0x000001101e247981 */ /* 0x000964000c1e1100 */
.L_x_44:
[----:B------:R-:W-:Y:S05]  /*3630*/  BSYNC B1 ;  /* 0x0000000000017941 */ /* 0x000fea0003800000 */
.L_x_43:
[----:B-----5:R-:W-:Y:S01]  /*3640*/  LOP3.LUT R36, R36, 0xff, RZ, 0xc0, !PT ;  /* 0x000000ff24247812 */ /* 0x020fe200078ec0ff */
[----:B------:R-:W-:Y:S01]  /*3650*/  BSSY B1, `(.L_x_45) ;  /* 0x000000b000017945 */ /* 0x000fe20003800000 */
[----:B------:R-:W-:Y:S02]  /*3660*/  ISETP.LT.OR P5, PT, R33, 0x9, !P1 ;  /* 0x000000092100780c */ /* 0x000fe40004fa1670 */
[----:B------:R-:W-:-:S05]  /*3670*/  F2FP.F16.E4M3.UNPACK_B R36, R36 ;  /* 0x00000024ff24723e */ /* 0x000fca00020006ff */
[----:B------:R-:W-:-:S05]  /*3680*/  HADD2.F32 R36, -RZ, R36.H0_H0 ;  /* 0x20000024ff247230 */ /* 0x000fca0000004100 */
[----:B-1----:R-:W-:Y:S01]  /*3690*/  FMUL R37, R36, R9 ;  /* 0x0000000924257220 */ /* 0x002fe20000400000 */
[----:B------:R-:W-:-:S03]  /*36a0*/  PRMT R36, RZ, 0x7610, R36 ;  /* 0x00007610ff247816 */ /* 0x000fc60000000024 */
[----:B------:R-:W-:-:S05]  /*36b0*/  FFMA R37, R140, R8, R37 ;  /* 0x000000088c257223 */ /* 0x000fca0000000025 */
[----:B------:R-:W-:-:S05]  /*36c0*/  F2FP.SATFINITE.E4M3.F32.PACK_AB_MERGE_C R37, RZ, R37, RZ ;  /* 0x00000025ff25723e */ /* 0x000fca00048070ff */
[----:B------:R1:W-:Y:S01]  /*36d0*/  @!P3 STG.E.U8 desc[UR16][R14.64+0x1], R37 ;  /* 0x000001250e00b986 */ /* 0x0003e2000c101110 */
[----:B------:R-:W-:Y:S05]  /*36e0*/  @P5 BRA `(.L_x_46) ;  /* 0x0000000000045947 */ /* 0x000fea0003800000 */
[----:B------:R0:W5:Y:S02]  /*36f0*/  LDG.E.U8 R36, desc[UR16][R28.64+0x8] ;  /* 0x000008101c247981 */ /* 0x000164000c1e1100 */
.L_x_46:
[----:B------:R-:W-:Y:S05]  /*3700*/  BSYNC B1 ;  /* 0x0000000000017941 */ /* 0x000fea0003800000 */
.L_x_45:
        /* <DEDUP_REMOVED lines=12> */
.L_x_48:
[----:B------:R-:W-:Y:S05]  /*37d0*/  BSYNC B1 ;  /* 0x0000000000017941 */ /* 0x000fea0003800000 */
.L_x_47:
        /* <DEDUP_REMOVED lines=12> */
.L_x_50:
[----:B------:R-:W-:Y:S05]  /*38a0*/  BSYNC B1 ;  /* 0x0000000000017941 */ /* 0x000fea0003800000 */
.L_x_49:
        /* <DEDUP_REMOVED lines=12> */
.L_x_52:
[----:B------:R-:W-:Y:S05]  /*3970*/  BSYNC B1 ;  /* 0x0000000000017941 */ /* 0x000fea0003800000 */
.L_x_51:
        /* <DEDUP_REMOVED lines=12> */
.L_x_54:
[----:B------:R-:W-:Y:S05]  /*3a40*/  BSYNC B1 ;  /* 0x0000000000017941 */ /* 0x000fea0003800000 */
.L_x_53:
        /* <DEDUP_REMOVED lines=12> */
.L_x_56:
[----:B------:R-:W-:Y:S05]  /*3b10*/  BSYNC B1 ;  /* 0x0000000000017941 */ /* 0x000fea0003800000 */
.L_x_55:
        /* <DEDUP_REMOVED lines=12> */
.L_x_58:
[----:B------:R-:W-:Y:S05]  /*3be0*/  BSYNC B1 ;  /* 0x0000000000017941 */ /* 0x000fea0003800000 */
.L_x_57:
        /* <DEDUP_REMOVED lines=12> */
.L_x_60:
[----:B------:R-:W-:Y:S05]  /*3cb0*/  BSYNC B1 ;  /* 0x0000000000017941 */ /* 0x000fea0003800000 */
.L_x_59:
        /* <DEDUP_REMOVED lines=12> */
.L_x_62:
[----:B------:R-:W-:Y:S05]  /*3d80*/  BSYNC B1 ;  /* 0x0000000000017941 */ /* 0x000fea0003800000 */
.L_x_61:
        /* <DEDUP_REMOVED lines=12> */
.L_x_64:
[----:B------:R-:W-:Y:S05]  /*3e50*/  BSYNC B1 ;  /* 0x0000000000017941 */ /* 0x000fea0003800000 */
.L_x_63:
        /* <DEDUP_REMOVED lines=12> */
.L_x_66:
[----:B------:R-:W-:Y:S05]  /*3f20*/  BSYNC B1 ;  /* 0x0000000000017941 */ /* 0x000fea0003800000 */
.L_x_65:
        /* <DEDUP_REMOVED lines=12> */
.L_x_68:
[----:B------:R-:W-:Y:S05]  /*3ff0*/  BSYNC B1 ;  /* 0x0000000000017941 */ /* 0x000fea0003800000 */
.L_x_67:
        /* <DEDUP_REMOVED lines=12> */
.L_x_70:
[----:B------:R-:W-:Y:S05]  /*40c0*/  BSYNC B1 ;  /* 0x0000000000017941 */ /* 0x000fea0003800000 */
.L_x_69:
        /* <DEDUP_REMOVED lines=12> */
.L_x_72:
[----:B------:R-:W-:Y:S05]  /*4190*/  BSYNC B1 ;  /* 0x0000000000017941 */ /* 0x000fea0003800000 */
.L_x_71:
        /* <DEDUP_REMOVED lines=12> */
.L_x_74:
[----:B------:R-:W-:Y:S05]  /*4260*/  BSYNC B1 ;  /* 0x0000000000017941 */ /* 0x000fea0003800000 */
.L_x_73:
        /* <DEDUP_REMOVED lines=12> */
.L_x_76:
[----:B------:R-:W-:Y:S05]  /*4330*/  BSYNC B1 ;  /* 0x0000000000017941 */ /* 0x000fea0003800000 */
.L_x_75:
        /* <DEDUP_REMOVED lines=12> */
.L_x_78:
[----:B------:R-:W-:Y:S05]  /*4400*/  BSYNC B1 ;  /* 0x0000000000017941 */ /* 0x000fea0003800000 */
.L_x_77:
        /* <DEDUP_REMOVED lines=12> */
.L_x_80:
[----:B------:R-:W-:Y:S05]  /*44d0*/  BSYNC B1 ;  /* 0x0000000000017941 */ /* 0x000fea0003800000 */
.L_x_79:
        /* <DEDUP_REMOVED lines=12> */
.L_x_82:
[----:B------:R-:W-:Y:S05]  /*45a0*/  BSYNC B1 ;  /* 0x0000000000017941 */ /* 0x000fea0003800000 */
.L_x_81:
        /* <DEDUP_REMOVED lines=12> */
.L_x_84:
[----:B------:R-:W-:Y:S05]  /*4670*/  BSYNC B1 ;  /* 0x0000000000017941 */ /* 0x000fea0003800000 */
.L_x_83:
        /* <DEDUP_REMOVED lines=12> */
.L_x_86:
[----:B------:R-:W-:Y:S05]  /*4740*/  BSYNC B1 ;  /* 0x0000000000017941 */ /* 0x000fea0003800000 */
.L_x_85:
        /* <DEDUP_REMOVED lines=12> */
.L_x_88:
[----:B------:R-:W-:Y:S05]  /*4810*/  BSYNC B1 ;  /* 0x0000000000017941 */ /* 0x000fea0003800000 */
.L_x_87:
        /* <DEDUP_REMOVED lines=12> */
.L_x_90:
[----:B------:R-:W-:Y:S05]  /*48e0*/  BSYNC B1 ;  /* 0x0000000000017941 */ /* 0x000fea0003800000 */
.L_x_89:
        /* <DEDUP_REMOVED lines=12> */
.L_x_92:
[----:B------:R-:W-:Y:S05]  /*49b0*/  BSYNC B1 ;  /* 0x0000000000017941 */ /* 0x000fea0003800000 */
.L_x_91:
        /* <DEDUP_REMOVED lines=12> */
.L_x_94:
[----:B------:R-:W-:Y:S05]  /*4a80*/  BSYNC B1 ;  /* 0x0000000000017941 */ /* 0x000fea0003800000 */
.L_x_93:
        /* <DEDUP_REMOVED lines=12> */
.L_x_96:
[----:B------:R-:W-:Y:S05]  /*4b50*/  BSYNC B1 ;  /* 0x0000000000017941 */ /* 0x000fea0003800000 */
.L_x_95:
[----:B-----5:R-:W-:Y:S01]  /*4b60*/  LOP3.LUT R36, R36, 0xff, RZ, 0xc0, !PT ;  /* 0x000000ff24247812 */ /* 0x020fe200078ec0ff */
[----:B------:R-:W-:Y:S01]  /*4b70*/  BSSY B1, `(.L_x_97) ;  /* 0x000000b000017945 */ /* 0x000fe20003800000 */
[----:B------:R-:W-:Y:S02]  /*4b80*/  ISETP.LT.OR P3, PT, R33, 0x39, !P2 ;  /* 0x000000392100780c */ /* 0x000fe40005761670 */
[----:B------:R-:W-:Y:S02]  /*4b90*/  F2FP.F16.E4M3.UNPACK_B R36, R36 ;  /* 0x00000024ff24723e */ /* 0x000fe400020006ff */
[----:B0-2---:R-:W-:-:S03]  /*4ba0*/  PRMT R28, RZ, 0x7610, R28 ;  /* 0x00007610ff1c7816 */ /* 0x005fc6000000001c */
[----:B------:R-:W-:-:S05]  /*4bb0*/  HADD2.F32 R36, -RZ, R36.H0_H0 ;  /* 0x20000024ff247230 */ /* 0x000fca0000004100 */
[----:B------:R-:W-:-:S04]  /*4bc0*/  FMUL R29, R36, R9 ;  /* 0x00000009241d7220 */ /* 0x000fc80000400000 */
[----:B------:R-:W-:-:S05]  /*4bd0*/  FFMA R29, R114, R8, R29 ;  /* 0x00000008721d7223 */ /* 0x000fca000000001d */
[----:B------:R-:W-:-:S05]  /*4be0*/  F2FP.SATFINITE.E4M3.F32.PACK_AB_MERGE_C R29, RZ, R29, RZ ;  /* 0x0000001dff1d723e */ /* 0x000fca00048070ff */
[----:B------:R0:W-:Y:S01]  /*4bf0*/  @!P1 STG.E.U8 desc[UR16][R24.64+0x39], R29 ;  /* 0x0000391d18009986 */ /* 0x0001e2000c101110 */
[----:B------:R-:W-:Y:S05]  /*4c00*/  @P3 BRA `(.L_x_98) ;  /* 0x0000000000043947 */ /* 0x000fea0003800000 */
[----:B------:R2:W5:Y:S02]  /*4c10*/  LDG.E.U8 R28, desc[UR16][R30.64+0x38] ;  /* 0x000038101e1c7981 */ /* 0x000564000c1e1100 */
.L_x_98:
[----:B------:R-:W-:Y:S05]  /*4c20*/  BSYNC B1 ;  /* 0x0000000000017941 */ /* 0x000fea0003800000 */
.L_x_97:
[----:B-----5:R-:W-:Y:S01]  /*4c30*/  LOP3.LUT R28, R28, 0xff, RZ, 0xc0, !PT ;  /* 0x000000ff1c1c7812 */ /* 0x020fe200078ec0ff */
[----:B------:R-:W-:Y:S01]  /*4c40*/  BSSY B1, `(.L_x_99) ;  /* 0x000000b000017945 */ /* 0x000fe20003800000 */
[----:B------:R-:W-:Y:S02]  /*4c50*/  ISETP.LT.OR P2, PT, R33, 0x3a, !P2 ;  /* 0x0000003a2100780c */ /* 0x000fe40005741670 */
[----:B------:R-:W-:Y:S02]  /*4c60*/  F2FP.F16.E4M3.UNPACK_B R28, R28 ;  /* 0x0000001cff1c723e */ /* 0x000fe400020006ff */
[----:B01----:R-:W-:-:S03]  /*4c70*/  PRMT R24, RZ, 0x7610, R24 ;  /* 0x00007610ff187816 */ /* 0x003fc60000000018 */
[----:B------:R-:W-:-:S05]  /*4c80*/  HADD2.F32 R28, -RZ, R28.H0_H0 ;  /* 0x2000001cff1c7230 */ /* 0x000fca0000004100 */
[----:B------:R-:W-:-:S04]  /*4c90*/  FMUL R28, R28, R9 ;  /* 0x000000091c1c7220 */ /* 0x000fc80000400000 */
[----:B------:R-:W-:-:S05]  /*4ca0*/  FFMA R28, R113, R8, R28 ;  /* 0x00000008711c7223 */ /* 0x000fca000000001c */
[----:B------:R-:W-:-:S05]  /*4cb0*/  F2FP.SATFINITE.E4M3.F32.PACK_AB_MERGE_C R25, RZ, R28, RZ ;  /* 0x0000001cff19723e */ /* 0x000fca00048070ff */
[----:B------:R0:W-:Y:S01]  /*4cc0*/  @!P3 STG.E.U8 desc[UR16][R14.64+0x38], R25 ;  /* 0x000038190e00b986 */ /* 0x0001e2000c101110 */
[----:B------:R-:W-:Y:S05]  /*4cd0*/  @P2 BRA `(.L_x_100) ;  /* 0x0000000000042947 */ /* 0x000fea0003800000 */
[----:B------:R1:W5:Y:S02]  /*4ce0*/  LDG.E.U8 R24, desc[UR16][R30.64+0x39] ;  /* 0x000039101e187981 */ /* 0x000364000c1e1100 */
.L_x_100:
[----:B------:R-:W-:Y:S05]  /*4cf0*/  BSYNC B1 ;  /* 0x0000000000017941 */ /* 0x000fea0003800000 */
.L_x_99:
[----:B-----5:R-:W-:Y:S01]  /*4d00*/  LOP3.LUT R24, R24, 0xff, RZ, 0xc0, !PT ;  /* 0x000000ff18187812 */ /* 0x020fe200078ec0ff */
[----:B------:R-:W-:Y:S01]  /*4d10*/  BSSY B1, `(.L_x_101) ;  /* 0x0000013000017945 */ /* 0x000fe20003800000 */
[----:B-1234-:R-:W-:Y:S02]  /*4d20*/  IADD3 R31, P1, R35, 0x80, RZ ;  /* 0x00000080231f7810 */ /* 0x01efe40007f3e0ff */
[----:B------:R-:W-:-:S03]  /*4d30*/  F2FP.F16.E4M3.UNPACK_B R24, R24 ;  /* 0x00000018ff18723e */ /* 0x000fc600020006ff */
[----:B0-----:R-:W-:Y:S01]  /*4d40*/  IMAD.X R25, RZ, RZ, R27, P1 ;  /* 0x000000ffff197224 */ /* 0x001fe200008e061b */
        /* <DEDUP_REMOVED lines=15> */
.L_x_102:
[----:B------:R-:W-:Y:S05]  /*4e40*/  BSYNC B1 ;  /* 0x0000000000017941 */ /* 0x000fea0003800000 */
.L_x_101:
[----:B-----5:R-:W-:Y:S01]  /*4e50*/  LOP3.LUT R28, R28, 0xff, RZ, 0xc0, !PT ;  /* 0x000000ff1c1c7812 */ /* 0x020fe200078ec0ff */
[----:B------:R-:W-:Y:S01]  /*4e60*/  BSSY B1, `(.L_x_103) ;  /* 0x000000b000017945 */ /* 0x000fe20003800000 */
[----:B------:R-:W-:Y:S02]  /*4e70*/  ISETP.LT.OR P3, PT, R33, 0x2, !P1 ;  /* 0x000000022100780c */ /* 0x000fe40004f61670 */
[----:B------:R-:W-:Y:S02]  /*4e80*/  F2FP.F16.E4M3.UNPACK_B R28, R28 ;  /* 0x0000001cff1c723e */ /* 0x000fe400020006ff */
[----:B0-----:R-:W-:-:S03]  /*4e90*/  PRMT R14, RZ, 0x7610, R14 ;  /* 0x00007610ff0e7816 */ /* 0x001fc6000000000e */
[----:B------:R-:W-:-:S05]  /*4ea0*/  HADD2.F32 R28, -RZ, R28.H0_H0 ;  /* 0x2000001cff1c7230 */ /* 0x000fca0000004100 */
[----:B------:R-:W-:-:S04]  /*4eb0*/  FMUL R28, R28, R9 ;  /* 0x000000091c1c7220 */ /* 0x000fc80000400000 */
[----:B------:R-:W-:-:S05]  /*4ec0*/  FFMA R28, R111, R8, R28 ;  /* 0x000000086f1c7223 */ /* 0x000fca000000001c */
[----:B------:R-:W-:-:S05]  /*4ed0*/  F2FP.SATFINITE.E4M3.F32.PACK_AB_MERGE_C R15, RZ, R28, RZ ;  /* 0x0000001cff0f723e */ /* 0x000fca00048070ff */
[----:B------:R0:W-:Y:S01]  /*4ee0*/  @!P5 STG.E.U8 desc[UR16][R12.64], R15 ;  /* 0x0000000f0c00d986 */ /* 0x0001e2000c101110 */
[----:B------:R-:W-:Y:S05]  /*4ef0*/  @P3 BRA `(.L_x_104) ;  /* 0x0000000000043947 */ /* 0x000fea0003800000 */
[----:B------:R2:W5:Y:S02]  /*4f00*/  LDG.E.U8 R14, desc[UR16][R24.64+0x1] ;  /* 0x00000110180e7981 */ /* 0x000564000c1e1100 */
.L_x_104:
[----:B------:R-:W-:Y:S05]  /*4f10*/  BSYNC B1 ;  /* 0x0000000000017941 */ /* 0x000fea0003800000 */
.L_x_103:
[----:B-----5:R-:W-:Y:S01]  /*4f20*/  LOP3.LUT R14, R14, 0xff, RZ, 0xc0, !PT ;  /* 0x000000ff0e0e7812 */ /* 0x020fe200078ec0ff */
[----:B------:R-:W-:Y:S01]  /*4f30*/  BSSY B1, `(.L_x_105) ;  /* 0x0000013000017945 */ /* 0x000fe20003800000 */
[----:B------:R-:W-:Y:S02]  /*4f40*/  IADD3 R35, P2, R35, 0x88, RZ ;  /* 0x0000008823237810 */ /* 0x000fe40007f5e0ff */
[----:B------:R-:W-:-:S03]  /*4f50*/  F2FP.F16.E4M3.UNPACK_B R14, R14 ;  /* 0x0000000eff0e723e */ /* 0x000fc600020006ff */
[----:B------:R-:W-:Y:S01]  /*4f60*/  IMAD.X R26, RZ, RZ, R27, P2 ;  /* 0x000000ffff1a7224 */ /* 0x000fe200010e061b */
[----:B------:R-:W-:Y:S01]  /*4f70*/  ISETP.GE.AND P2, PT, R34, 0x89, PT ;  /* 0x000000892200780c */ /* 0x000fe20003f46270 */
[----:B------:R-:W-:Y:S02]  /*4f80*/  HADD2.F32 R14, -RZ, R14.H0_H0 ;  /* 0x2000000eff0e7230 */ /* 0x000fe40000004100 */
[----:B------:R-:W-:Y:S01]  /*4f90*/  IMAD R26, R26, UR6, RZ ;  /* 0x000000061a1a7c24 */ /* 0x000fe2000f8e02ff */
[----:B------:R-:W-:Y:S01]  /*4fa0*/  ISETP.LT.OR P5, PT, R33, 0x1, !P2 ;  /* 0x000000012100780c */ /* 0x000fe200057a1670 */
[----:B------:R-:W-:-:S04]  /*4fb0*/  IMAD.WIDE.U32 R6, R35, UR6, R6 ;  /* 0x0000000623067c25 */ /* 0x000fc8000f8e0006 */
[----:B0-----:R-:W-:Y:S01]  /*4fc0*/  FMUL R15, R14, R9 ;  /* 0x000000090e0f7220 */ /* 0x001fe20000400000 */
[----:B------:R-:W-:Y:S01]  /*4fd0*/  PRMT R14, RZ, 0x7610, R14 ;  /* 0x00007610ff0e7816 */ /* 0x000fe2000000000e */
[----:B------:R-:W-:Y:S02]  /*4fe0*/  IMAD R35, R35, UR7, R26 ;  /* 0x0000000723237c24 */ /* 0x000fe4000f8e021a */
[----:B------:R-:W-:Y:S01]  /*4ff0*/  FFMA R15, R110, R8, R15 ;  /* 0x000000086e0f7223 */ /* 0x000fe2000000000f */
[----:B------:R-:W-:-:S04]  /*5000*/  IADD3 R6, P6, R6, UR10, RZ ;  /* 0x0000000a06067c10 */ /* 0x000fc8000ffde0ff */
[----:B------:R-:W-:Y:S02]  /*5010*/  F2FP.SATFINITE.E4M3.F32.PACK_AB_MERGE_C R15, RZ, R15, RZ ;  /* 0x0000000fff0f723e */ /* 0x000fe400048070ff */
[----:B------:R-:W-:-:S03]  /*5020*/  IADD3.X R7, R7, UR11, R35, P6, !PT ;  /* 0x0000000b07077c10 */ /* 0x000fc6000b7fe423 */
[----:B------:R0:W-:Y:S01]  /*5030*/  @!P3 STG.E.U8 desc[UR16][R12.64+0x1], R15 ;  /* 0x0000010f0c00b986 */ /* 0x0001e2000c101110 */
[----:B------:R-:W-:Y:S05]  /*5040*/  @P5 BRA `(.L_x_106) ;  /* 0x0000000000045947 */ /* 0x000fea0003800000 */
[----:B------:R3:W5:Y:S02]  /*5050*/  LDG.E.U8 R14, desc[UR16][R6.64] ;  /* 0x00000010060e7981 */ /* 0x000764000c1e1100 */
.L_x_106:
[----:B------:R-:W-:Y:S05]  /*5060*/  BSYNC B1 ;  /* 0x0000000000017941 */ /* 0x000fea0003800000 */
.L_x_105:
[----:B-----5:R-:W-:Y:S01]  /*5070*/  LOP3.LUT R14, R14, 0xff, RZ, 0xc0, !PT ;  /* 0x000000ff0e0e7812 */ /* 0x020fe200078ec0ff */
[----:B------:R-:W-:Y:S01]  /*5080*/  BSSY B1, `(.L_x_107) ;  /* 0x000000b000017945 */ /* 0x000fe20003800000 */
[----:B------:R-:W-:Y:S02]  /*5090*/  ISETP.LT.OR P3, PT, R33, 0x2, !P2 ;  /* 0x000000022100780c */ /* 0x000fe40005761670 */
[----:B------:R-:W-:-:S05]  /*50a0*/  F2FP.F16.E4M3.UNPACK_B R14, R14 ;  /* 0x0000000eff0e723e */ /* 0x000fca00020006ff */
[----:B------:R-:W-:-:S05]  /*50b0*/  HADD2.F32 R14, -RZ, R14.H0_H0 ;  /* 0x2000000eff0e7230 */ /* 0x000fca0000004100 */
[----:B------:R-:W-:-:S04]  /*50c0*/  FMUL R14, R14, R9 ;  /* 0x000000090e0e7220 */ /* 0x000fc80000400000 */
[----:B------:R-:W-:-:S05]  /*50d0*/  FFMA R14, R109, R8, R14 ;  /* 0x000000086d0e7223 */ /* 0x000fca000000000e */
[----:B0-----:R-:W-:Y:S02]  /*50e0*/  F2FP.SATFINITE.E4M3.F32.PACK_AB_MERGE_C R15, RZ, R14, RZ ;  /* 0x0000000eff0f723e */ /* 0x001fe400048070ff */
[----:B------:R-:W-:-:S03]  /*50f0*/  PRMT R14, RZ, 0x7610, R14 ;  /* 0x00007610ff0e7816 */ /* 0x000fc6000000000e */
[----:B------:R0:W-:Y:S01]  /*5100*/  @!P5 STG.E.U8 desc[UR16][R10.64], R15 ;  /* 0x0000000f0a00d986 */ /* 0x0001e2000c101110 */
[----:B------:R-:W-:Y:S05]  /*5110*/  @P3 BRA `(.L_x_108) ;  /* 0x0000000000043947 */ /* 0x000fea0003800000 */
[----:B------:R4:W5:Y:S02]  /*5120*/  LDG.E.U8 R14, desc[UR16][R6.64+0x1] ;  /* 0x00000110060e7981 */ /* 0x000964000c1e1100 */
.L_x_108:
[----:B------:R-:W-:Y:S05]  /*5130*/  BSYNC B1 ;  /* 0x0000000000017941 */ /* 0x000fea0003800000 */
.L_x_107:
[----:B-----5:R-:W-:Y:S01]  /*5140*/  LOP3.LUT R14, R14, 0xff, RZ, 0xc0, !PT ;  /* 0x000000ff0e0e7812 */ /* 0x020fe200078ec0ff */
[----:B------:R-:W-:Y:S01]  /*5150*/  BSSY B1, `(.L_x_109) ;  /* 0x000000b000017945 */ /* 0x000fe20003800000 */
[----:B------:R-:W-:Y:S02]  /*5160*/  ISETP.LT.OR P5, PT, R33, 0x9, !P1 ;  /* 0x000000092100780c */ /* 0x000fe40004fa1670 */
[----:B------:R-:W-:-:S05]  /*5170*/  F2FP.F16.E4M3.UNPACK_B R14, R14 ;  /* 0x0000000eff0e723e */ /* 0x000fca00020006ff */
[----:B------:R-:W-:-:S05]  /*5180*/  HADD2.F32 R14, -RZ, R14.H0_H0 ;  /* 0x2000000eff0e7230 */ /* 0x000fca0000004100 */
[----:B0-----:R-:W-:Y:S01]  /*5190*/  FMUL R15, R14, R9 ;  /* 0x000000090e0f7220 */ /* 0x001fe20000400000 */
[----:B------:R-:W-:-:S03]  /*51a0*/  PRMT R14, RZ, 0x7610, R14 ;  /* 0x00007610ff0e7816 */ /* 0x000fc6000000000e */
[----:B------:R-:W-:-:S05]  /*51b0*/  FFMA R15, R108, R8, R15 ;  /* 0x000000086c0f7223 */ /* 0x000fca000000000f */
[----:B------:R-:W-:-:S05]  /*51c0*/  F2FP.SATFINITE.E4M3.F32.PACK_AB_MERGE_C R15, RZ, R15, RZ ;  /* 0x0000000fff0f723e */ /* 0x000fca00048070ff */
[----:B------:R0:W-:Y:S01]  /*51d0*/  @!P3 STG.E.U8 desc[UR16][R10.64+0x1], R15 ;  /* 0x0000010f0a00b986 */ /* 0x0001e2000c101110 */
[----:B------:R-:W-:Y:S05]  /*51e0*/  @P5 BRA `(.L_x_110) ;  /* 0x0000000000045947 */ /* 0x000fea0003800000 */
[----:B------:R0:W5:Y:S02]  /*51f0*/  LDG.E.U8 R14, desc[UR16][R24.64+0x8] ;  /* 0x00000810180e7981 */ /* 0x000164000c1e1100 */
.L_x_110:
[----:B------:R-:W-:Y:S05]  /*5200*/  BSYNC B1 ;  /* 0x0000000000017941 */ /* 0x000fea0003800000 */
.L_x_109:
        /* <DEDUP_REMOVED lines=12> */
.L_x_112:
[----:B------:R-:W-:Y:S05]  /*52d0*/  BSYNC B1 ;  /* 0x0000000000017941 */ /* 0x000fea0003800000 */
.L_x_111:
        /* <DEDUP_REMOVED lines=12> */
.L_x_114:
[----:B------:R-:W-:Y:S05]  /*53a0*/  BSYNC B1 ;  /* 0x0000000000017941 */ /* 0x000fea0003800000 */
.L_x_113:
        /* <DEDUP_REMOVED lines=12> */
.L_x_116:
[----:B------:R-:W-:Y:S05]  /*5470*/  BSYNC B1 ;  /* 0x0000000000017941 */ /* 0x000fea0003800000 */
.L_x_115:
        /* <DEDUP_REMOVED lines=12> */
.L_x_118:
[----:B------:R-:W-:Y:S05]  /*5540*/  BSYNC B1 ;  /* 0x0000000000017941 */ /* 0x000fea0003800000 */
.L_x_117:
        /* <DEDUP_REMOVED lines=12> */
.L_x_120:
[----:B------:R-:W-:Y:S05]  /*5610*/  BSYNC B1 ;  /* 0x0000000000017941 */ /* 0x000fea0003800000 */
.L_x_119:
        /* <DEDUP_REMOVED lines=12> */
.L_x_122:
[----:B------:R-:W-:Y:S05]  /*56e0*/  BSYNC B1 ;  /* 0x0000000000017941 */ /* 0x000fea0003800000 */
.L_x_121:
        /* <DEDUP_REMOVED lines=12> */
.L_x_124:
[----:B------:R-:W-:Y:S05]  /*57b0*/  BSYNC B1 ;  /* 0x0000000000017941 */ /* 0x000fea0003800000 */
.L_x_123:
        /* <DEDUP_REMOVED lines=12> */
.L_x_126:
[----:B------:R-:W-:Y:S05]  /*5880*/  BSYNC B1 ;  /* 0x0000000000017941 */ /* 0x000fea0003800000 */
.L_x_125:
        /* <DEDUP_REMOVED lines=12> */
.L_x_128:
[----:B------:R-:W-:Y:S05]  /*5950*/  BSYNC B1 ;  /* 0x0000000000017941 */ /* 0x000fea0003800000 */
.L_x_127:
        /* <DEDUP_REMOVED lines=12> */
.L_x_130:
[----:B------:R-:W-:Y:S05]  /*5a20*/  BSYNC B1 ;  /* 0x0000000000017941 */ /* 0x000fea0003800000 */
.L_x_129:
        /* <DEDUP_REMOVED lines=12> */
.L_x_132:
[----:B------:R-:W-:Y:S05]  /*5af0*/  BSYNC B1 ;  /* 0x0000000000017941 */ /* 0x000fea0003800000 */
.L_x_131:
        /* <DEDUP_REMOVED lines=12> */
.L_x_134:
[----:B------:R-:W-:Y:S05]  /*5bc0*/  BSYNC B1 ;  /* 0x0000000000017941 */ /* 0x000fea0003800000 */
.L_x_133:
        /* <DEDUP_REMOVED lines=12> */
.L_x_136:
[----:B------:R-:W-:Y:S05]  /*5c90*/  BSYNC B1 ;  /* 0x0000000000017941 */ /* 0x000fea0003800000 */
.L_x_135:
        /* <DEDUP_REMOVED lines=12> */
.L_x_138:
[----:B------:R-:W-:Y:S05]  /*5d60*/  BSYNC B1 ;  /* 0x0000000000017941 */ /* 0x000fea0003800000 */
.L_x_137:
        /* <DEDUP_REMOVED lines=12> */
.L_x_140:
[----:B------:R-:W-:Y:S05]  /*5e30*/  BSYNC B1 ;  /* 0x0000000000017941 */ /* 0x000fea0003800000 */
.L_x_139:
        /* <DEDUP_REMOVED lines=12> */
.L_x_142:
[----:B------:R-:W-:Y:S05]  /*5f00*/  BSYNC B1 ;  /* 0x0000000000017941 */ /* 0x000fea0003800000 */
.L_x_141:
        /* <DEDUP_REMOVED lines=12> */
.L_x_144:
[----:B------:R-:W-:Y:S05]  /*5fd0*/  BSYNC B1 ;  /* 0x0000000000017941 */ /* 0x000fea0003800000 */
.L_x_143:
        /* <DEDUP_REMOVED lines=12> */
.L_x_146:
[----:B------:R-:W-:Y:S05]  /*60a0*/  BSYNC B1 ;  /* 0x0000000000017941 */ /* 0x000fea0003800000 */
.L_x_145:
        /* <DEDUP_REMOVED lines=12> */
.L_x_148:
[----:B------:R-:W-:Y:S05]  /*6170*/  BSYNC B1 ;  /* 0x0000000000017941 */ /* 0x000fea0003800000 */
.L_x_147:
        /* <DEDUP_REMOVED lines=12> */
.L_x_150:
[----:B------:R-:W-:Y:S05]  /*6240*/  BSYNC B1 ;  /* 0x0000000000017941 */ /* 0x000fea0003800000 */
.L_x_149:
        /* <DEDUP_REMOVED lines=12> */
.L_x_152:
[----:B------:R-:W-:Y:S05]  /*6310*/  BSYNC B1 ;  /* 0x0000000000017941 */ /* 0x000fea0003800000 */
.L_x_151:
        /* <DEDUP_REMOVED lines=12> */
.L_x_154:
[----:B------:R-:W-:Y:S05]  /*63e0*/  BSYNC B1 ;  /* 0x0000000000017941 */ /* 0x000fea0003800000 */
.L_x_153:
        /* <DEDUP_REMOVED lines=12> */
.L_x_156:
[----:B------:R-:W-:Y:S05]  /*64b0*/  BSYNC B1 ;  /* 0x0000000000017941 */ /* 0x000fea0003800000 */
.L_x_155:
        /* <DEDUP_REMOVED lines=12> */
.L_x_158:
[----:B------:R-:W-:Y:S05]  /*6580*/  BSYNC B1 ;  /* 0x0000000000017941 */ /* 0x000fea0003800000 */
.L_x_157:
        /* <DEDUP_REMOVED lines=12> */
.L_x_160:
[----:B------:R-:W-:Y:S05]  /*6650*/  BSYNC B1 ;  /* 0x0000000000017941 */ /* 0x000fea0003800000 */
.L_x_159:
        /* <DEDUP_REMOVED lines=12> */
.L_x_162:
[----:B------:R-:W-:Y:S05]  /*6720*/  BSYNC B1 ;  /* 0x0000000000017941 */ /* 0x000fea0003800000 */
.L_x_161:
        /* <DEDUP_REMOVED lines=12> */
.L_x_164:
[----:B------:R-:W-:Y:S05]  /*67f0*/  BSYNC B1 ;  /* 0x0000000000017941 */ /* 0x000fea0003800000 */
.L_x_163:
[----:B------:R-:W-:Y:S05]  /*6800*/  @P2 BRA `(.L_x_165) ;  /* 0x0000001000302947 */ /* 0x000fea0003800000 */
[----:B-----5:R-:W-:-:S04]  /*6810*/  LOP3.LUT R12, R12, 0xff, RZ, 0xc0, !PT ;  /* 0x000000ff0c0c7812 */ /* 0x020fc800078ec0ff */
[----:B------:R-:W-:-:S05]  /*6820*/  F2FP.F16.E4M3.UNPACK_B R12, R12 ;  /* 0x0000000cff0c723e */ /* 0x000fca00020006ff */
[----:B------:R-:W-:-:S05]  /*6830*/  HADD2.F32 R12, -RZ, R12.H0_H0 ;  /* 0x2000000cff0c7230 */ /* 0x000fca0000004100 */
[----:B0--34-:R-:W-:-:S04]  /*6840*/  FMUL R7, R12, R9 ;  /* 0x000000090c077220 */ /* 0x019fc80000400000 */
[----:B------:R-:W-:-:S05]  /*6850*/  FFMA R7, R18, R8, R7 ;  /* 0x0000000812077223 */ /* 0x000fca0000000007 */
[----:B------:R-:W-:-:S05]  /*6860*/  F2FP.SATFINITE.E4M3.F32.PACK_AB_MERGE_C R7, RZ, R7, RZ ;  /* 0x00000007ff07723e */ /* 0x000fca00048070ff */
[----:B------:R0:W-:Y:S01]  /*6870*/  STG.E.U8 desc[UR16][R10.64+0x39], R7 ;  /* 0x000039070a007986 */ /* 0x0001e2000c101110 */
[----:B------:R-:W-:Y:S05]  /*6880*/  BRA `(.L_x_165) ;  /* 0x0000001000107947 */ /* 0x000fea0003800000 */
.L_x_36:
[C---:B------:R-:W-:Y:S01]  /*6890*/  ISETP.GE.AND P1, PT, R34.reuse, 0x1, PT ;  /* 0x000000012200780c */ /* 0x040fe20003f26270 */
[-C--:B--2---:R-:W-:Y:S01]  /*68a0*/  FMUL R143, R143, R8.reuse ;  /* 0x000000088f8f7220 */ /* 0x084fe20000400000 */
[----:B------:R-:W-:Y:S01]  /*68b0*/  ISETP.GE.AND P2, PT, R34, 0x9, PT ;  /* 0x000000092200780c */ /* 0x000fe20003f46270 */
[-C--:B------:R-:W-:Y:S01]  /*68c0*/  FMUL R142, R142, R8.reuse ;  /* 0x000000088e8e7220 */ /* 0x080fe20000400000 */
[----:B------:R-:W-:Y:S01]  /*68d0*/  ISETP.LT.OR P3, PT, R33, 0x1, !P1 ;  /* 0x000000012100780c */ /* 0x000fe20004f61670 */
[-C--:B------:R-:W-:Y:S01]  /*68e0*/  FMUL R141, R141, R8.reuse ;  /* 0x000000088d8d7220 */ /* 0x080fe20000400000 */
[C---:B------:R-:W-:Y:S01]  /*68f0*/  ISETP.LT.OR P6, PT, R33.reuse, 0x2, !P1 ;  /* 0x000000022100780c */ /* 0x040fe20004fc1670 */
[-C--:B------:R-:W-:Y:S01]  /*6900*/  FMUL R140, R140, R8.reuse ;  /* 0x000000088c8c7220 */ /* 0x080fe20000400000 */
[----:B------:R-:W-:Y:S01]  /*6910*/  ISETP.LT.OR P5, PT, R33, 0x1, !P2 ;  /* 0x000000012100780c */ /* 0x000fe200057a1670 */
[-C--:B------:R-:W-:Y:S01]  /*6920*/  FMUL R139, R139, R8.reuse ;  /* 0x000000088b8b7220 */ /* 0x080fe20000400000 */
[----:B------:R-:W-:Y:S01]  /*6930*/  F2FP.SATFINITE.E4M3.F32.PACK_AB_MERGE_C R143, RZ, R143, RZ ;  /* 0x0000008fff8f723e */ /* 0x000fe200048070ff */
[----:B------:R-:W-:Y:S01]  /*6940*/  FMUL R138, R138, R8 ;  /* 0x000000088a8a7220 */ /* 0x000fe20000400000 */
[----:B------:R-:W-:Y:S01]  /*6950*/  F2FP.SATFINITE.E4M3.F32.PACK_AB_MERGE_C R7, RZ, R142, RZ ;  /* 0x0000008eff07723e */ /* 0x000fe200048070ff */
[-C--:B------:R-:W-:Y:S01]  /*6960*/  FMUL R137, R137, R8.reuse ;  /* 0x0000000889897220 */ /* 0x080fe20000400000 */
[----:B------:R-:W-:Y:S01]  /*6970*/  F2FP.SATFINITE.E4M3.F32.PACK_AB_MERGE_C R141, RZ, R141, RZ ;  /* 0x0000008dff8d723e */ /* 0x000fe200048070ff */
[----:B------:R-:W-:Y:S01]  /*6980*/  FMUL R136, R136, R8 ;  /* 0x0000000888887220 */ /* 0x000fe20000400000 */
[----:B------:R-:W-:Y:S01]  /*6990*/  F2FP.SATFINITE.E4M3.F32.PACK_AB_MERGE_C R27, RZ, R140, RZ ;  /* 0x0000008cff1b723e */ /* 0x000fe200048070ff */
[----:B------:R-:W-:Y:S01]  /*69a0*/  @!P3 STG.E.U8 desc[UR16][R24.64], R143 ;  /* 0x0000008f1800b986 */ /* 0x000fe2000c101110 */
[----:B------:R-:W-:Y:S01]  /*69b0*/  ISETP.LT.OR P3, PT, R33, 0x2, !P2 ;  /* 0x000000022100780c */ /* 0x000fe20005761670 */
[-C--:B------:R-:W-:Y:S01]  /*69c0*/  FMUL R135, R135, R8.reuse ;  /* 0x0000000887877220 */ /* 0x080fe20000400000 */
[----:B------:R-:W-:Y:S01]  /*69d0*/  F2FP.SATFINITE.E4M3.F32.PACK_AB_MERGE_C R139, RZ, R139, RZ ;  /* 0x0000008bff8b723e */ /* 0x000fe200048070ff */
[----:B------:R0:W-:Y:S01]  /*69e0*/  @!P6 STG.E.U8 desc[UR16][R24.64+0x1], R7 ;  /* 0x000001071800e986 */ /* 0x0001e2000c101110 */
[C---:B------:R-:W-:Y:S01]  /*69f0*/  ISETP.LT.OR P6, PT, R33.reuse, 0x9, !P1 ;  /* 0x000000092100780c */ /* 0x040fe20004fc1670 */
[-C--:B------:R-:W-:Y:S01]  /*6a00*/  FMUL R134, R134, R8.reuse ;  /* 0x0000000886867220 */ /* 0x080fe20000400000 */
[----:B------:R-:W-:Y:S01]  /*6a10*/  F2FP.SATFINITE.E4M3.F32.PACK_AB_MERGE_C R137, RZ, R137, RZ ;  /* 0x00000089ff89723e */ /* 0x000fe200048070ff */
[----:B------:R-:W-:Y:S01]  /*6a20*/  @!P5 STG.E.U8 desc[UR16][R14.64], R141 ;  /* 0x0000008d0e00d986 */ /* 0x000fe2000c101110 */
[----:B------:R-:W-:Y:S01]  /*6a30*/  ISETP.LT.OR P5, PT, R33, 0xa, !P1 ;  /* 0x0000000a2100780c */ /* 0x000fe20004fa1670 */
[----:B------:R-:W-:Y:S01]  /*6a40*/  FMUL R133, R133, R8 ;  /* 0x0000000885857220 */ /* 0x000fe20000400000 */
[----:B------:R-:W-:Y:S01]  /*6a50*/  F2FP.SATFINITE.E4M3.F32.PACK_AB_MERGE_C R29, RZ, R136, RZ ;  /* 0x00000088ff1d723e */ /* 0x000fe200048070ff */
[-C--:B------:R-:W-:Y:S01]  /*6a60*/  FMUL R132, R132, R8.reuse ;  /* 0x0000000884847220 */ /* 0x080fe20000400000 */
[----:B------:R-:W-:Y:S01]  /*6a70*/  F2FP.SATFINITE.E4M3.F32.PACK_AB_MERGE_C R135, RZ, R135, RZ ;  /* 0x00000087ff87723e */ /* 0x000fe200048070ff */
[----:B------:R1:W-:Y:S01]  /*6a80*/  @!P3 STG.E.U8 desc[UR16][R14.64+0x1], R27 ;  /* 0x0000011b0e00b986 */ /* 0x0003e2000c101110 */
[----:B------:R-:W-:Y:S01]  /*6a90*/  ISETP.LT.OR P3, PT, R33, 0x9, !P2 ;  /* 0x000000092100780c */ /* 0x000fe20005761670 */
[----:B------:R-:W-:Y:S01]  /*6aa0*/  FMUL R131, R131, R8 ;  /* 0x0000000883837220 */ /* 0x000fe20000400000 */
[----:B0-----:R-:W-:Y:S01]  /*6ab0*/  F2FP.SATFINITE.E4M3.F32.PACK_AB_MERGE_C R7, RZ, R138, RZ ;  /* 0x0000008aff07723e */ /* 0x001fe200048070ff */
[----:B------:R-:W-:Y:S01]  /*6ac0*/  @!P6 STG.E.U8 desc[UR16][R24.64+0x8], R139 ;  /* 0x0000088b1800e986 */ /* 0x000fe2000c101110 */
[C---:B------:R-:W-:Y:S01]  /*6ad0*/  ISETP.LT.OR P6, PT, R33.reuse, 0xa, !P2 ;  /* 0x0000000a2100780c */ /* 0x040fe200057c1670 */
[-C--:B------:R-:W-:Y:S01]  /*6ae0*/  FMUL R130, R130, R8.reuse ;  /* 0x0000000882827220 */ /* 0x080fe20000400000 */
[----:B------:R-:W-:Y:S01]  /*6af0*/  F2FP.SATFINITE.E4M3.F32.PACK_AB_MERGE_C R133, RZ, R133, RZ ;  /* 0x00000085ff85723e */ /* 0x000fe200048070ff */
[----:B------:R0:W-:Y:S01]  /*6b00*/  @!P5 STG.E.U8 desc[UR16][R24.64+0x9], R7 ;  /* 0x000009071800d986 */ /* 0x0001e2000c101110 */
[----:B------:R-:W-:Y:S01]  /*6b10*/  ISETP.LT.OR P5, PT, R33, 0x11, !P1 ;  /* 0x000000112100780c */ /* 0x000fe20004fa1670 */
[-C--:B------:R-:W-:Y:S01]  /*6b20*/  FMUL R129, R129, R8.reuse ;  /* 0x0000000881817220 */ /* 0x080fe20000400000 */
[----:B------:R-:W-:Y:S01]  /*6b30*/  F2FP.SATFINITE.E4M3.F32.PACK_AB_MERGE_C R131, RZ, R131, RZ ;  /* 0x00000083ff83723e */ /* 0x000fe200048070ff */
[----:B------:R-:W-:Y:S01]  /*6b40*/  FMUL R128, R128, R8 ;  /* 0x0000000880807220 */ /* 0x000fe20000400000 */
[----:B-1----:R-:W-:Y:S01]  /*6b50*/  F2FP.SATFINITE.E4M3.F32.PACK_AB_MERGE_C R27, RZ, R132, RZ ;  /* 0x00000084ff1b723e */ /* 0x002fe200048070ff */
[----:B------:R-:W-:Y:S01]  /*6b60*/  @!P3 STG.E.U8 desc[UR16][R14.64+0x8], R137 ;  /* 0x000008890e00b986 */ /* 0x000fe2000c101110 */
[----:B------:R-:W-:Y:S01]  /*6b70*/  ISETP.LT.OR P3, PT, R33, 0x12, !P1 ;  /* 0x000000122100780c */ /* 0x000fe20004f61670 */
[-C--:B------:R-:W-:Y:S01]  /*6b80*/  FMUL R127, R127, R8.reuse ;  /* 0x000000087f7f7220 */ /* 0x080fe20000400000 */
[----:B------:R-:W-:Y:S01]  /*6b90*/  F2FP.SATFINITE.E4M3.F32.PACK_AB_MERGE_C R129, RZ, R129, RZ ;  /* 0x00000081ff81723e */ /* 0x000fe200048070ff */
[----:B------:R1:W-:Y:S01]  /*6ba0*/  @!P6 STG.E.U8 desc[UR16][R14.64+0x9], R29 ;  /* 0x0000091d0e00e986 */ /* 0x0003e2000c101110 */
[C---:B------:R-:W-:Y:S01]  /*6bb0*/  ISETP.LT.OR P6, PT, R33.reuse, 0x11, !P2 ;  /* 0x000000112100780c */ /* 0x040fe200057c1670 */
[----:B------:R-:W-:Y:S01]  /*6bc0*/  FMUL R126, R126, R8 ;  /* 0x000000087e7e7220 */ /* 0x000fe20000400000 */
[----:B0-----:R-:W-:Y:S01]  /*6bd0*/  F2FP.SATFINITE.E4M3.F32.PACK_AB_MERGE_C R7, RZ, R134, RZ ;  /* 0x00000086ff07723e */ /* 0x001fe200048070ff */
[----:B------:R-:W-:Y:S01]  /*6be0*/  @!P5 STG.E.U8 desc[UR16][R24.64+0x10], R135 ;  /* 0x000010871800d986 */ /* 0x000fe2000c101110 */
[----:B------:R-:W-:Y:S01]  /*6bf0*/  ISETP.LT.OR P5, PT, R33, 0x12, !P2 ;  /* 0x000000122100780c */ /* 0x000fe200057a1670 */
[-C--:B------:R-:W-:Y:S01]  /*6c00*/  FMUL R125, R125, R8.reuse ;  /* 0x000000087d7d7220 */ /* 0x080fe20000400000 */
[----:B------:R-:W-:Y:S01]  /*6c10*/  F2FP.SATFINITE.E4M3.F32.PACK_AB_MERGE_C R127, RZ, R127, RZ ;  /* 0x0000007fff7f723e */ /* 0x000fe200048070ff */
[-C--:B------:R-:W-:Y:S01]  /*6c20*/  FMUL R124, R124, R8.reuse ;  /* 0x000000087c7c7220 */ /* 0x080fe20000400000 */
[-C--:B------:R-:W-:Y:S01]  /*6c30*/  FMUL R123, R123, R8.reuse ;  /* 0x000000087b7b7220 */ /* 0x080fe20000400000 */
[----:B------:R0:W-:Y:S01]  /*6c40*/  @!P3 STG.E.U8 desc[UR16][R24.64+0x11], R7 ;  /* 0x000011071800b986 */ /* 0x0001e2000c101110 */
[C---:B------:R-:W-:Y:S01]  /*6c50*/  ISETP.LT.OR P3, PT, R33.reuse, 0x19, !P1 ;  /* 0x000000192100780c */ /* 0x040fe20004f61670 */
[----:B------:R-:W-:Y:S01]  /*6c60*/  FMUL R122, R122, R8 ;  /* 0x000000087a7a7220 */ /* 0x000fe20000400000 */
[----:B-1----:R-:W-:Y:S01]  /*6c70*/  F2FP.SATFINITE.E4M3.F32.PACK_AB_MERGE_C R29, RZ, R130, RZ ;  /* 0x00000082ff1d723e */ /* 0x002fe200048070ff */
[----:B------:R-:W-:Y:S01]  /*6c80*/  @!P6 STG.E.U8 desc[UR16][R14.64+0x10], R133 ;  /* 0x000010850e00e986 */ /* 0x000fe2000c101110 */
[----:B------:R-:W-:Y:S01]  /*6c90*/  ISETP.LT.OR P6, PT, R33, 0x1a, !P1 ;  /* 0x0000001a2100780c */ /* 0x000fe20004fc1670 */
[-C--:B------:R-:W-:Y:S01]  /*6ca0*/  FMUL R121, R121, R8.reuse ;  /* 0x0000000879797220 */ /* 0x080fe20000400000 */
[----:B------:R-:W-:Y:S01]  /*6cb0*/  F2FP.SATFINITE.E4M3.F32.PACK_AB_MERGE_C R125, RZ, R125, RZ ;  /* 0x0000007dff7d723e */ /* 0x000fe200048070ff */
[----:B------:R1:W-:Y:S01]  /*6cc0*/  @!P5 STG.E.U8 desc[UR16][R14.64+0x11], R27 ;  /* 0x0000111b0e00d986 */ /* 0x0003e2000c101110 */
[----:B------:R-:W-:Y:S01]  /*6cd0*/  ISETP.LT.OR P5, PT, R33, 0x19, !P2 ;  /* 0x000000192100780c */ /* 0x000fe200057a1670 */
[-C--:B------:R-:W-:Y:S01]  /*6ce0*/  FMUL R120, R120, R8.reuse ;  /* 0x0000000878787220 */ /* 0x080fe20000400000 */
[----:B------:R-:W-:Y:S01]  /*6cf0*/  F2FP.SATFINITE.E4M3.F32.PACK_AB_MERGE_C R123, RZ, R123, RZ ;  /* 0x0000007bff7b723e */ /* 0x000fe200048070ff */
        /* <DEDUP_REMOVED lines=8> */
[----:B------:R-:W-:Y:S01]  /*6d80*/  FMUL R117, R117, R8 ;  /* 0x0000000875757220 */ /* 0x000fe20000400000 */
[----:B-1----:R-:W-:Y:S01]  /*6d90*/  F2FP.SATFINITE.E4M3.F32.PACK_AB_MERGE_C R27, RZ, R126, RZ ;  /* 0x0000007eff1b723e */ /* 0x002fe200048070ff */
[----:B------:R-:W-:Y:S01]  /*6da0*/  @!P5 STG.E.U8 desc[UR16][R14.64+0x18], R129 ;  /* 0x000018810e00d986 */ /* 0x000fe2000c101110 */
[----:B------:R-:W-:Y:S01]  /*6db0*/  ISETP.LT.OR P5, PT, R33, 0x22, !P1 ;  /* 0x000000222100780c */ /* 0x000fe20004fa1670 */
[-C--:B------:R-:W-:Y:S01]  /*6dc0*/  FMUL R116, R116, R8.reuse ;  /* 0x0000000874747220 */ /* 0x080fe20000400000 */
[----:B------:R-:W-:Y:S01]  /*6dd0*/  F2FP.SATFINITE.E4M3.F32.PACK_AB_MERGE_C R119, RZ, R119, RZ ;  /* 0x00000077ff77723e */ /* 0x000fe200048070ff */
[-C--:B------:R-:W-:Y:S01]  /*6de0*/  FMUL R115, R115, R8.reuse ;  /* 0x0000000873737220 */ /* 0x080fe20000400000 */
[----:B------:R-:W-:Y:S01]  /*6df0*/  F2FP.SATFINITE.E4M3.F32.PACK_AB_MERGE_C R117, RZ, R117, RZ ;  /* 0x00000075ff75723e */ /* 0x000fe200048070ff */
[----:B------:R1:W-:Y:S01]  /*6e00*/  @!P3 STG.E.U8 desc[UR16][R14.64+0x19], R7 ;  /* 0x000019070e00b986 */ /* 0x0003e2000c101110 */
[C---:B------:R-:W-:Y:S01]  /*6e10*/  ISETP.LT.OR P3, PT, R33.reuse, 0x21, !P2 ;  /* 0x000000212100780c */ /* 0x040fe20005761670 */
        /* <DEDUP_REMOVED lines=9> */
[----:B------:R-:W-:Y:S01]  /*6eb0*/  FMUL R111, R111, R8 ;  /* 0x000000086f6f7220 */ /* 0x000fe20000400000 */
[----:B-1----:R-:W-:Y:S01]  /*6ec0*/  F2FP.SATFINITE.E4M3.F32.PACK_AB_MERGE_C R7, RZ, R122, RZ ;  /* 0x0000007aff07723e */ /* 0x002fe200048070ff */
[-C--:B------:R-:W-:Y:S01]  /*6ed0*/  FMUL R110, R110, R8.reuse ;  /* 0x000000086e6e7220 */ /* 0x080fe20000400000 */
        /* <DEDUP_REMOVED lines=29> */
[----:B------:R-:W-:Y:S01]  /*70b0*/  ISETP.LT.OR P3, PT, R33, 0x32, !P2 ;  /* 0x000000322100780c */ /* 0x000fe20005761670 */
[-C--:B------:R-:W-:Y:S01]  /*70c0*/  FMUL R101, R101, R8.reuse ;  /* 0x0000000865657220 */ /* 0x080fe20000400000 */
[----:B------:R-:W-:Y:S01]  /*70d0*/  F2FP.SATFINITE.E4M3.F32.PACK_AB_MERGE_C R103, RZ, R103, RZ ;  /* 0x00000067ff67723e */ /* 0x000fe200048070ff */
[----:B------:R0:W-:Y:S01]  /*70e0*/  @!P6 STG.E.U8 desc[UR16][R24.64+0x31], R29 ;  /* 0x0000311d1800e986 */ /* 0x0001e2000c101110 */
[C---:B------:R-:W-:Y:S01]  /*70f0*/  ISETP.LT.OR P6, PT, R33.reuse, 0x39, !P1 ;  /* 0x000000392100780c */ /* 0x040fe20004fc1670 */
[-C--:B------:R-:W-:Y:S01]  /*7100*/  FMUL R100, R100, R8.reuse ;  /* 0x0000000864647220 */ /* 0x080fe20000400000 */
[C---:B------:R-:W-:Y:S01]  /*7110*/  ISETP.LT.OR P1, PT, R33.reuse, 0x3a, !P1 ;  /* 0x0000003a2100780c */ /* 0x040fe20004f21670 */
[----:B------:R-:W-:Y:S01]  /*7120*/  @!P5 STG.E.U8 desc[UR16][R14.64+0x30], R117 ;  /* 0x000030750e00d986 */ /* 0x000fe2000c101110 */
[C---:B------:R-:W-:Y:S01]  /*7130*/  ISETP.LT.OR P5, PT, R33.reuse, 0x39, !P2 ;  /* 0x000000392100780c */ /* 0x040fe200057a1670 */
[-C--:B------:R-:W-:Y:S01]  /*7140*/  FMUL R98, R98, R8.reuse ;  /* 0x0000000862627220 */ /* 0x080fe20000400000 */
[----:B------:R-:W-:Y:S01]  /*7150*/  ISETP.LT.OR P2, PT, R33, 0x3a, !P2 ;  /* 0x0000003a2100780c */ /* 0x000fe20005741670 */
[----:B------:R-:W-:Y:S01]  /*7160*/  FMUL R99, R99, R8 ;  /* 0x0000000863637220 */ /* 0x000fe20000400000 */
[----:B-1----:R-:W-:Y:S01]  /*7170*/  F2FP.SATFINITE.E4M3.F32.PACK_AB_MERGE_C R27, RZ, R114, RZ ;  /* 0x00000072ff1b723e */ /* 0x002fe200048070ff */
[----:B------:R1:W-:Y:S01]  /*7180*/  @!P3 STG.E.U8 desc[UR16][R14.64+0x31], R7 ;  /* 0x000031070e00b986 */ /* 0x0003e2000c101110 */
[C---:B------:R-:W-:Y:S01]  /*7190*/  ISETP.GE.AND P3, PT, R34.reuse, 0x89, PT ;  /* 0x000000892200780c */ /* 0x040fe20003f66270 */
[----:B------:R-:W-:Y:S01]  /*71a0*/  FMUL R97, R97, R8 ;  /* 0x0000000861617220 */ /* 0x000fe20000400000 */
[----:B0-----:R-:W-:Y:S01]  /*71b0*/  F2FP.SATFINITE.E4M3.F32.PACK_AB_MERGE_C R29, RZ, R112, RZ ;  /* 0x00000070ff1d723e */ /* 0x001fe200048070ff */
[----:B------:R-:W-:Y:S01]  /*71c0*/  @!P6 STG.E.U8 desc[UR16][R24.64+0x38], R115 ;  /* 0x000038731800e986 */ /* 0x000fe2000c101110 */
[----:B------:R-:W-:Y:S01]  /*71d0*/  ISETP.GE.AND P6, PT, R34, 0x81, PT ;  /* 0x000000812200780c */ /* 0x000fe20003fc6270 */
[-C--:B------:R-:W-:Y:S01]  /*71e0*/  FMUL R96, R96, R8.reuse ;  /* 0x0000000860607220 */ /* 0x080fe20000400000 */
[----:B------:R-:W-:Y:S01]  /*71f0*/  F2FP.SATFINITE.E4M3.F32.PACK_AB_MERGE_C R101, RZ, R101, RZ ;  /* 0x00000065ff65723e */ /* 0x000fe200048070ff */
[----:B------:R0:W-:Y:S01]  /*7200*/  @!P1 STG.E.U8 desc[UR16][R24.64+0x39], R27 ;  /* 0x0000391b18009986 */ /* 0x0001e2000c101110 */
[----:B------:R-:W-:Y:S01]  /*7210*/  ISETP.LT.OR P1, PT, R33, 0x1, !P6 ;  /* 0x000000012100780c */ /* 0x000fe20007721670 */
[-C--:B------:R-:W-:Y:S01]  /*7220*/  FMUL R95, R95, R8.reuse ;  /* 0x000000085f5f7220 */ /* 0x080fe20000400000 */
[----:B------:R-:W-:Y:S01]  /*7230*/  F2FP.SATFINITE.E4M3.F32.PACK_AB_MERGE_C R99, RZ, R99, RZ ;  /* 0x00000063ff63723e */ /* 0x000fe200048070ff */
[----:B------:R-:W-:Y:S01]  /*7240*/  @!P2 STG.E.U8 desc[UR16][R14.64+0x39], R29 ;  /* 0x0000391d0e00a986 */ /* 0x000fe2000c101110 */
[C---:B------:R-:W-:Y:S01]  /*7250*/  ISETP.LT.OR P2, PT, R33.reuse, 0x2, !P6 ;  /* 0x000000022100780c */ /* 0x040fe20007741670 */
[----:B------:R-:W-:Y:S01]  /*7260*/  FMUL R94, R94, R8 ;  /* 0x000000085e5e7220 */ /* 0x000fe20000400000 */
[----:B-1----:R-:W-:Y:S01]  /*7270*/  F2FP.SATFINITE.E4M3.F32.PACK_AB_MERGE_C R7, RZ, R110, RZ ;  /* 0x0000006eff07723e */ /* 0x002fe200048070ff */
        /* <DEDUP_REMOVED lines=45> */
[----:B------:R-:W-:Y:S01]  /*7550*/  FMUL R18, R18, R8 ;  /* 0x0000000812127220 */ /* 0x000fe20000400000 */
[----:B------:R-:W-:-:S03]  /*7560*/  F2FP.SATFINITE.E4M3.F32.PACK_AB_MERGE_C R17, RZ, R17, RZ ;  /* 0x00000011ff11723e */ /* 0x000fc600048070ff */
[----:B------:R-:W-:Y:S02]  /*7570*/  F2FP.SATFINITE.E4M3.F32.PACK_AB_MERGE_C R19, RZ, R19, RZ ;  /* 0x00000013ff13723e */ /* 0x000fe400048070ff */
[----:B-1----:R-:W-:Y:S01]  /*7580*/  F2FP.SATFINITE.E4M3.F32.PACK_AB_MERGE_C R7, RZ, R98, RZ ;  /* 0x00000062ff07723e */ /* 0x002fe200048070ff */
[----:B------:R0:W-:Y:S01]  /*7590*/  @!P2 STG.E.U8 desc[UR16][R12.64+0x11], R15 ;  /* 0x0000110f0c00a986 */ /* 0x0001e2000c101110 */
[----:B------:R-:W-:-:S03]  /*75a0*/  ISETP.LT.OR P2, PT, R33, 0x1a, !P6 ;  /* 0x0000001a2100780c */ /* 0x000fc60007741670 */
[----:B------:R-:W-:Y:S01]  /*75b0*/  @!P1 STG.E.U8 desc[UR16][R10.64+0x10], R101 ;  /* 0x000010650a009986 */ /* 0x000fe2000c101110 */
[----:B------:R-:W-:-:S03]  /*75c0*/  ISETP.LT.OR P1, PT, R33, 0x19, !P6 ;  /* 0x000000192100780c */ /* 0x000fc60007721670 */
[----:B------:R1:W-:Y:S01]  /*75d0*/  @!P5 STG.E.U8 desc[UR16][R10.64+0x11], R25 ;  /* 0x000011190a00d986 */ /* 0x0003e2000c101110 */
[----:B------:R-:W-:Y:S02]  /*75e0*/  ISETP.LT.OR P5, PT, R33, 0x19, !P3 ;  /* 0x000000192100780c */ /* 0x000fe40005fa1670 */
[----:B0-----:R-:W-:-:S03]  /*75f0*/  F2FP.SATFINITE.E4M3.F32.PACK_AB_MERGE_C R15, RZ, R96, RZ ;  /* 0x00000060ff0f723e */ /* 0x001fc600048070ff */
[----:B------:R0:W-:Y:S01]  /*7600*/  @!P2 STG.E.U8 desc[UR16][R12.64+0x19], R7 ;  /* 0x000019070c00a986 */ /* 0x0001e2000c101110 */
[----:B------:R-:W-:-:S03]  /*7610*/  ISETP.LT.OR P2, PT, R33, 0x1a, !P3 ;  /* 0x0000001a2100780c */ /* 0x000fc60005f41670 */
[----:B------:R-:W-:Y:S01]  /*7620*/  @!P1 STG.E.U8 desc[UR16][R12.64+0x18], R99 ;  /* 0x000018630c009986 */ /* 0x000fe2000c101110 */
[C---:B------:R-:W-:Y:S02]  /*7630*/  ISETP.LT.OR P1, PT, R33.reuse, 0x21, !P6 ;  /* 0x000000212100780c */ /* 0x040fe40007721670 */
[----:B-1----:R-:W-:Y:S01]  /*7640*/  F2FP.SATFINITE.E4M3.F32.PACK_AB_MERGE_C R25, RZ, R94, RZ ;  /* 0x0000005eff19723e */ /* 0x002fe200048070ff */
[----:B------:R-:W-:Y:S01]  /*7650*/  @!P5 STG.E.U8 desc[UR16][R10.64+0x18], R97 ;  /* 0x000018610a00d986 */ /* 0x000fe2000c101110 */
[----:B------:R-:W-:Y:S02]  /*7660*/  ISETP.LT.OR P5, PT, R33, 0x22, !P6 ;  /* 0x000000222100780c */ /* 0x000fe400077a1670 */
[----:B0-----:R-:W-:-:S03]  /*7670*/  F2FP.SATFINITE.E4M3.F32.PACK_AB_MERGE_C R7, RZ, R92, RZ ;  /* 0x0000005cff07723e */ /* 0x001fc600048070ff */
        /* <DEDUP_REMOVED lines=19> */
[----:B------:R-:W-:Y:S01]  /*77b0*/  @!P5 STG.E.U8 desc[UR16][R10.64+0x29], R25 ;  /* 0x000029190a00d986 */ /* 0x000fe2000c101110 */
[----:B------:R-:W-:Y:S02]  /*77c0*/  ISETP.LT.OR P5, PT, R33, 0x32, !P6 ;  /* 0x000000322100780c */ /* 0x000fe400077a1670 */
[----:B0-----:R-:W-:-:S07]  /*77d0*/  F2FP.SATFINITE.E4M3.F32.PACK_AB_MERGE_C R15, RZ, R16, RZ ;  /* 0x00000010ff0f723e */ /* 0x001fce00048070ff */
[----:B------:R-:W-:Y:S01]  /*77e0*/  @!P1 STG.E.U8 desc[UR16][R12.64+0x30], R23 ;  /* 0x000030170c009986 */ /* 0x000fe2000c101110 */
[C---:B------:R-:W-:Y:S02]  /*77f0*/  ISETP.LT.OR P1, PT, R33.reuse, 0x39, !P6 ;  /* 0x000000392100780c */ /* 0x040fe40007721670 */
[C---:B------:R-:W-:Y:S01]  /*7800*/  ISETP.LT.OR P6, PT, R33.reuse, 0x3a, !P6 ;  /* 0x0000003a2100780c */ /* 0x040fe200077c1670 */
[----:B------:R0:W-:Y:S01]  /*7810*/  @!P5 STG.E.U8 desc[UR16][R12.64+0x31], R7 ;  /* 0x000031070c00d986 */ /* 0x0001e2000c101110 */
[----:B------:R-:W-:-:S03]  /*7820*/  ISETP.LT.OR P5, PT, R33, 0x32, !P3 ;  /* 0x000000322100780c */ /* 0x000fc60005fa1670 */
[----:B------:R1:W-:Y:S01]  /*7830*/  @!P2 STG.E.U8 desc[UR16][R10.64+0x30], R21 ;  /* 0x000030150a00a986 */ /* 0x0003e2000c101110 */
[C---:B------:R-:W-:Y:S02]  /*7840*/  ISETP.LT.OR P2, PT, R33.reuse, 0x39, !P3 ;  /* 0x000000392100780c */ /* 0x040fe40005f41670 */
[----:B------:R-:W-:Y:S02]  /*7850*/  ISETP.LT.OR P3, PT, R33, 0x3a, !P3 ;  /* 0x0000003a2100780c */ /* 0x000fe40005f61670 */
[----:B0-----:R-:W-:Y:S02]  /*7860*/  F2FP.SATFINITE.E4M3.F32.PACK_AB_MERGE_C R7, RZ, R20, RZ ;  /* 0x00000014ff07723e */ /* 0x001fe400048070ff */
[----:B-1----:R-:W-:-:S03]  /*7870*/  F2FP.SATFINITE.E4M3.F32.PACK_AB_MERGE_C R21, RZ, R18, RZ ;  /* 0x00000012ff15723e */ /* 0x002fc600048070ff */
[----:B------:R0:W-:Y:S04]  /*7880*/  @!P5 STG.E.U8 desc[UR16][R10.64+0x31], R7 ;  /* 0x000031070a00d986 */ /* 0x0001e8000c101110 */
[----:B------:R0:W-:Y:S04]  /*7890*/  @!P1 STG.E.U8 desc[UR16][R12.64+0x38], R17 ;  /* 0x000038110c009986 */ /* 0x0001e8000c101110 */
[----:B------:R0:W-:Y:S04]  /*78a0*/  @!P6 STG.E.U8 desc[UR16][R12.64+0x39], R15 ;  /* 0x0000390f0c00e986 */ /* 0x0001e8000c101110 */
[----:B------:R0:W-:Y:S04]  /*78b0*/  @!P2 STG.E.U8 desc[UR16][R10.64+0x38], R19 ;  /* 0x000038130a00a986 */ /* 0x0001e8000c101110 */
[----:B------:R0:W-:Y:S02]  /*78c0*/  @!P3 STG.E.U8 desc[UR16][R10.64+0x39], R21 ;  /* 0x000039150a00b986 */ /* 0x0001e4000c101110 */
.L_x_165:
[----:B------:R-:W-:Y:S05]  /*78d0*/  BSYNC B0 ;  /* 0x0000000000007941 */ /* 0x000fea0003800000 */
.L_x_35:
[----:B------:R-:W-:Y:S01]  /*78e0*/  ULDC UR6, c[0x0][0xc] ;  /* 0x0000030000067ab9 */ /* 0x000fe20000000800 */
[----:B------:R-:W-:Y:S01]  /*78f0*/  ULDC UR7, c[0x0][0x10] ;  /* 0x0000040000077ab9 */ /* 0x000fe20000000800 */
[----:B0--34-:R-:W0:Y:S01]  /*7900*/  LDC R7, c[0x0][0x14] ;  /* 0x00000500ff077b82 */ /* 0x019e220000000800 */
[----:B------:R-:W-:Y:S01]  /*7910*/  UIMAD.WIDE.U32 UR6, UR6, UR7, URZ ;  /* 0x00000007060672a5 */ /* 0x000fe2000f8e003f */
[----:B------:R-:W-:Y:S01]  /*7920*/  PRMT R10, RZ, 0x7610, R10 ;  /* 0x00007610ff0a7816 */ /* 0x000fe2000000000a */
[----:B------:R-:W-:-:S04]  /*7930*/  IMAD.MOV.U32 R6, RZ, RZ, -0x1 ;  /* 0xffffffffff067424 */ /* 0x000fc800078e00ff */
[----:B0-----:R-:W-:-:S04]  /*7940*/  IMAD.WIDE.U32 R2, R7, UR6, R2 ;  /* 0x0000000607027c25 */ /* 0x001fc8000f8e0002 */
[----:B------:R-:W-:Y:S01]  /*7950*/  IMAD R7, R7, UR7, RZ ;  /* 0x0000000707077c24 */ /* 0x000fe2000f8e02ff */
[----:B------:R-:W-:Y:S02]  /*7960*/  ULDC.64 UR6, c[0x0][0x650] ;  /* 0x0001940000067ab9 */ /* 0x000fe40000000a00 */
[----:B------:R-:W-:Y:S01]  /*7970*/  ISETP.GE.U32.AND P1, PT, R2, UR6, PT ;  /* 0x0000000602007c0c */ /* 0x000fe2000bf26070 */
[----:B------:R-:W-:Y:S02]  /*7980*/  IMAD.IADD R3, R3, 0x1, R7 ;  /* 0x0000000103037824 */ /* 0x000fe400078e0207 */
[----:B------:R-:W-:-:S03]  /*7990*/  IMAD.MOV.U32 R7, RZ, RZ, -0x1 ;  /* 0xffffffffff077424 */ /* 0x000fc600078e00ff */
[----:B------:R-:W-:-:S13]  /*79a0*/  ISETP.GE.U32.AND.EX P1, PT, R3, UR7, PT, P1 ;  /* 0x0000000703007c0c */ /* 0x000fda000bf26110 */
[----:B------:R-:W-:Y:S05]  /*79b0*/  @P1 BRA `(.L_x_166) ;  /* 0x0000000400601947 */ /* 0x000fea0003800000 */
[----:B------:R-:W0:Y:S01]  /*79c0*/  S2R R20, SR_CTAID.X ;  /* 0x0000000000147919 */ /* 0x000e220000002500 */
[----:B------:R-:W3:Y:S01]  /*79d0*/  LDC.64 R14, c[0x0][0x628] ;  /* 0x00018a00ff0e7b82 */ /* 0x000ee20000000a00 */
[----:B------:R-:W-:Y:S01]  /*79e0*/  ULDC UR6, c[0x0][0x150] ;  /* 0x0000540000067ab9 */ /* 0x000fe20000000800 */
[----:B-----5:R-:W-:Y:S01]  /*79f0*/  IMAD.MOV.U32 R12, RZ, RZ, R2 ;  /* 0x000000ffff0c7224 */ /* 0x020fe200078e0002 */
[----:B------:R-:W4:Y:S01]  /*7a00*/  S2R R22, SR_CTAID.Y ;  /* 0x0000000000167919 */ /* 0x000f220000002600 */
[----:B------:R-:W-:-:S04]  /*7a10*/  IMAD.MOV.U32 R13, RZ, RZ, R3 ;  /* 0x000000ffff0d7224 */ /* 0x000fc800078e0003 */
[----:B------:R-:W1:Y:S08]  /*7a20*/  LDC R23, c[0x0][0x144] ;  /* 0x00005100ff177b82 */ /* 0x000e700000000800 */
[----:B------:R-:W1:Y:S08]  /*7a30*/  LDC R16, c[0x0][0x630] ;  /* 0x00018c00ff107b82 */ /* 0x000e700000000800 */
[----:B------:R-:W1:Y:S01]  /*7a40*/  LDC.64 R18, c[0x0][0x620] ;  /* 0x00018800ff127b82 */ /* 0x000e620000000a00 */
[----:B---3--:R-:W-:-:S04]  /*7a50*/  ISETP.NE.U32.AND P1, PT, R14, RZ, PT ;  /* 0x000000ff0e00720c */ /* 0x008fc80003f25070 */
[----:B------:R-:W-:Y:S02]  /*7a60*/  ISETP.NE.AND.EX P1, PT, R15, RZ, PT, P1 ;  /* 0x000000ff0f00720c */ /* 0x000fe40003f25310 */
[----:B0-----:R-:W-:-:S05]  /*7a70*/  I2FP.F32.U32 R6, R20 ;  /* 0x0000001400067245 */ /* 0x001fca0000201000 */
[----:B------:R-:W-:-:S04]  /*7a80*/  FMUL R6, R6, UR6 ;  /* 0x0000000606067c20 */ /* 0x000fc80008400000 */
[----:B------:R0:W3:Y:S02]  /*7a90*/  F2I.U32.TRUNC.NTZ R21, R6 ;  /* 0x0000000600157305 */ /* 0x0000e4000020f000 */
[----:B----4-:R-:W-:Y:S05]  /*7aa0*/  @!P1 BRA `(.L_x_167) ;  /* 0x0000000000289947 */ /* 0x010fea0003800000 */
[----:B------:R-:W4:Y:S02]  /*7ab0*/  LDC R7, c[0x0][0x634] ;  /* 0x00018d00ff077b82 */ /* 0x000f240000000800 */
[----:B----4-:R-:W-:-:S05]  /*7ac0*/  IADD3 R13, P1, R2, R7, RZ ;  /* 0x00000007020d7210 */ /* 0x010fca0007f3e0ff */
[----:B------:R-:W-:-:S04]  /*7ad0*/  IMAD.X R17, RZ, RZ, R3, P1 ;  /* 0x000000ffff117224 */ /* 0x000fc800008e0603 */
[----:B0-----:R-:W-:-:S04]  /*7ae0*/  IMAD.WIDE.U32 R6, R17, R14, RZ ;  /* 0x0000000e11067225 */ /* 0x001fc800078e00ff */
[----:B------:R-:W-:-:S04]  /*7af0*/  IMAD.WIDE.U32 R10, P1, R13, R15, R6 ;  /* 0x0000000f0d0a7225 */ /* 0x000fc80007820006 */
[----:B------:R-:W-:-:S04]  /*7b00*/  IMAD.WIDE.U32 R6, R13, R14, RZ ;  /* 0x0000000e0d067225 */ /* 0x000fc800078e00ff */
[----:B------:R-:W-:Y:S01]  /*7b10*/  IMAD.X R13, RZ, RZ, RZ, P1 ;  /* 0x000000ffff0d7224 */ /* 0x000fe200008e06ff */
[----:B------:R-:W-:Y:S01]  /*7b20*/  IADD3 RZ, P1, R7, R10, RZ ;  /* 0x0000000a07ff7210 */ /* 0x000fe20007f3e0ff */
[----:B------:R-:W-:-:S04]  /*7b30*/  IMAD.MOV.U32 R12, RZ, RZ, R11 ;  /* 0x000000ffff0c7224 */ /* 0x000fc800078e000b */
[----:B------:R-:W-:-:S08]  /*7b40*/  IMAD.WIDE.U32.X R12, R17, R15, R12, P1 ;  /* 0x0000000f110c7225 */ /* 0x000fd000008e040c */
.L_x_167:
[----:B------:R-:W4:Y:S01]  /*7b50*/  LDC.64 R28, c[0x0][0x640] ;  /* 0x00019000ff1c7b82 */ /* 0x000f220000000a00 */
[-C--:B-1----:R-:W-:Y:S01]  /*7b60*/  SHF.R.U64 R17, R12, R16.reuse, R13 ;  /* 0x000000100c117219 */ /* 0x082fe2000000120d */
[----:B---3--:R-:W-:Y:S01]  /*7b70*/  IMAD.MOV R21, RZ, RZ, -R21 ;  /* 0x000000ffff157224 */ /* 0x008fe200078e0a15 */
[----:B0-----:R-:W-:Y:S01]  /*7b80*/  SHF.R.U32.HI R6, RZ, R16, R13 ;  /* 0x00000010ff067219 */ /* 0x001fe2000001160d */
[----:B------:R-:W-:Y:S01]  /*7b90*/  ULDC UR6, c[0x0][0x154] ;  /* 0x0000550000067ab9 */ /* 0x000fe20000000800 */
[----:B------:R-:W-:Y:S01]  /*7ba0*/  IADD3 R11, P1, RZ, -R17, RZ ;  /* 0x80000011ff0b7210 */ /* 0x000fe20007f3e0ff */
[----:B------:R-:W-:Y:S02]  /*7bb0*/  IMAD R23, R23, R21, R20 ;  /* 0x0000001517177224 */ /* 0x000fe400078e0214 */
[----:B------:R-:W0:Y:S01]  /*7bc0*/  LDC R12, c[0x0][0x618] ;  /* 0x00018600ff0c7b82 */ /* 0x000e220000000800 */
[----:B------:R-:W-:Y:S02]  /*7bd0*/  IMAD.MOV.U32 R13, RZ, RZ, 0x1 ;  /* 0x00000001ff0d7424 */ /* 0x000fe400078e00ff */
[----:B------:R-:W-:-:S04]  /*7be0*/  IMAD.X R7, RZ, RZ, ~R6, P1 ;  /* 0x000000ffff077224 */ /* 0x000fc800008e0e06 */
[-C--:B------:R-:W-:Y:S01]  /*7bf0*/  IMAD R10, R7, R18.reuse, RZ ;  /* 0x00000012070a7224 */ /* 0x080fe200078e02ff */
[----:B--2---:R-:W1:Y:S01]  /*7c00*/  LDC R24, c[0x0][0x608] ;  /* 0x00018200ff187b82 */ /* 0x004e620000000800 */
[----:B------:R-:W-:-:S04]  /*7c10*/  IMAD.WIDE.U32 R6, R11, R18, R2 ;  /* 0x000000120b067225 */ /* 0x000fc800078e0002 */
[----:B------:R-:W-:Y:S01]  /*7c20*/  IMAD R11, R11, R19, R10 ;  /* 0x000000130b0b7224 */ /* 0x000fe200078e020a */
[----:B------:R-:W-:Y:S02]  /*7c30*/  I2FP.F32.U32 R10, R22 ;  /* 0x00000016000a7245 */ /* 0x000fe40000201000 */
[----:B------:R-:W2:Y:S01]  /*7c40*/  LDC R26, c[0x0][0x658] ;  /* 0x00019600ff1a7b82 */ /* 0x000ea20000000800 */
[----:B------:R-:W-:Y:S01]  /*7c50*/  IMAD.IADD R7, R7, 0x1, R11 ;  /* 0x0000000107077824 */ /* 0x000fe200078e020b */
[----:B----4-:R-:W-:Y:S01]  /*7c60*/  ISETP.NE.U32.AND P1, PT, R28, RZ, PT ;  /* 0x000000ff1c00720c */ /* 0x010fe20003f25070 */
[----:B------:R-:W-:Y:S01]  /*7c70*/  FMUL R10, R10, UR6 ;  /* 0x000000060a0a7c20 */ /* 0x000fe20008400000 */
[----:B------:R-:W-:Y:S02]  /*7c80*/  IMAD.MOV.U32 R11, RZ, RZ, -0x1 ;  /* 0xffffffffff0b7424 */ /* 0x000fe400078e00ff */
[----:B------:R-:W-:Y:S01]  /*7c90*/  ISETP.NE.AND.EX P1, PT, R29, RZ, PT, P1 ;  /* 0x000000ff1d00720c */ /* 0x000fe20003f25310 */
[----:B------:R3:W4:Y:S01]  /*7ca0*/  F2I.U32.TRUNC.NTZ R19, R10 ;  /* 0x0000000a00137305 */ /* 0x000722000020f000 */
[----:B------:R-:W3:Y:S01]  /*7cb0*/  LDC R21, c[0x0][0x148] ;  /* 0x00005200ff157b82 */ /* 0x000ee20000000800 */
[----:B0-----:R-:W-:-:S02]  /*7cc0*/  SHF.R.U64 R16, R6, R12, R7 ;  /* 0x0000000c06107219 */ /* 0x001fc40000001207 */
[----:B------:R-:W-:-:S05]  /*7cd0*/  SHF.R.U32.HI R7, RZ, R12, R7 ;  /* 0x0000000cff077219 */ /* 0x000fca0000011607 */
[----:B------:R-:W0:Y:S01]  /*7ce0*/  LDC R20, c[0x0][0x600] ;  /* 0x00018000ff147b82 */ /* 0x000e220000000800 */
[-CC-:B-1----:R-:W-:Y:S02]  /*7cf0*/  SHF.R.U64 R14, R16, R24.reuse, R7.reuse ;  /* 0x00000018100e7219 */ /* 0x182fe40000001207 */
[----:B------:R-:W-:-:S05]  /*7d00*/  SHF.R.U32.HI R7, RZ, R24, R7 ;  /* 0x00000018ff077219 */ /* 0x000fca0000011607 */
[----:B------:R-:W1:Y:S01]  /*7d10*/  LDC R27, c[0x0][0x648] ;  /* 0x00019200ff1b7b82 */ /* 0x000e620000000800 */
[-CC-:B--2---:R-:W-:Y:S02]  /*7d20*/  SHF.R.U64 R18, R14, R26.reuse, R7.reuse ;  /* 0x0000001a0e127219 */ /* 0x184fe40000001207 */
[-C--:B------:R-:W-:Y:S02]  /*7d30*/  SHF.L.U32 R11, R11, R26.reuse, RZ ;  /* 0x0000001a0b0b7219 */ /* 0x080fe400000006ff */
[-C--:B------:R-:W-:Y:S01]  /*7d40*/  SHF.R.U32.HI R7, RZ, R26.reuse, R7 ;  /* 0x0000001aff077219 */ /* 0x080fe20000011607 */
[----:B------:R-:W-:Y:S01]  /*7d50*/  IMAD.MOV.U32 R6, RZ, RZ, R18 ;  /* 0x000000ffff067224 */ /* 0x000fe200078e0012 */
[----:B------:R-:W-:Y:S01]  /*7d60*/  SHF.L.U32 R32, R13, R26, RZ ;  /* 0x0000001a0d207219 */ /* 0x000fe200000006ff */
[----:B------:R-:W2:Y:S01]  /*7d70*/  LDC R30, c[0x0][0x638] ;  /* 0x00018e00ff1e7b82 */ /* 0x000ea20000000800 */
[----:B------:R-:W-:-:S07]  /*7d80*/  LOP3.LUT R25, RZ, R11, RZ, 0x33, !PT ;  /* 0x0000000bff197212 */ /* 0x000fce00078e33ff */
[----:B------:R-:W0:Y:S01]  /*7d90*/  LDC R31, c[0x0][0x610] ;  /* 0x00018400ff1f7b82 */ /* 0x000e220000000800 */
[----:B----4-:R-:W-:Y:S05]  /*7da0*/  @!P1 BRA `(.L_x_168) ;  /* 0x0000000000289947 */ /* 0x010fea0003800000 */
[----:B------:R-:W4:Y:S02]  /*7db0*/  LDC R13, c[0x0][0x64c] ;  /* 0x00019300ff0d7b82 */ /* 0x000f240000000800 */
[----:B----4-:R-:W-:-:S05]  /*7dc0*/  IADD3 R13, P1, R18, R13, RZ ;  /* 0x0000000d120d7210 */ /* 0x010fca0007f3e0ff */
[----:B------:R-:W-:-:S04]  /*7dd0*/  IMAD.X R15, RZ, RZ, R7, P1 ;  /* 0x000000ffff0f7224 */ /* 0x000fc800008e0607 */
[----:B------:R-:W-:-:S04]  /*7de0*/  IMAD.WIDE.U32 R6, R15, R28, RZ ;  /* 0x0000001c0f067225 */ /* 0x000fc800078e00ff */
[----:B---3--:R-:W-:-:S04]  /*7df0*/  IMAD.WIDE.U32 R10, P1, R13, R29, R6 ;  /* 0x0000001d0d0a7225 */ /* 0x008fc80007820006 */
[----:B------:R-:W-:-:S04]  /*7e00*/  IMAD.WIDE.U32 R6, R13, R28, RZ ;  /* 0x0000001c0d067225 */ /* 0x000fc800078e00ff */
[----:B------:R-:W-:Y:S01]  /*7e10*/  IMAD.X R13, RZ, RZ, RZ, P1 ;  /* 0x000000ffff0d7224 */ /* 0x000fe200008e06ff */
[----:B------:R-:W-:Y:S01]  /*7e20*/  IADD3 RZ, P1, R7, R10, RZ ;  /* 0x0000000a07ff7210 */ /* 0x000fe20007f3e0ff */
[----:B------:R-:W-:-:S04]  /*7e30*/  IMAD.MOV.U32 R12, RZ, RZ, R11 ;  /* 0x000000ffff0c7224 */ /* 0x000fc800078e000b */
[----:B------:R-:W-:-:S08]  /*7e40*/  IMAD.WIDE.U32.X R6, R15, R29, R12, P1 ;  /* 0x0000001d0f067225 */ /* 0x000fd000008e040c */
.L_x_168:
[----:B-1----:R-:W-:Y:S01]  /*7e50*/  SHF.R.U64 R6, R6, R27, R7 ;  /* 0x0000001b06067219 */ /* 0x002fe20000001207 */
[----:B0-----:R-:W-:Y:S01]  /*7e60*/  VIADD R13, R20, 0xffffffff ;  /* 0xffffffff140d7836 */ /* 0x001fe20000000000 */
[----:B------:R-:W-:Y:S01]  /*7e70*/  LOP3.LUT R11, R14, R25, RZ, 0xc0, !PT ;  /* 0x000000190e0b7212 */ /* 0x000fe200078ec0ff */
[----:B------:R-:W-:Y:S02]  /*7e80*/  IMAD.MOV R19, RZ, RZ, -R19 ;  /* 0x000000ffff137224 */ /* 0x000fe400078e0a13 */
[----:B------:R-:W-:Y:S02]  /*7e90*/  IMAD.MOV R7, RZ, RZ, -R6 ;  /* 0x000000ffff077224 */ /* 0x000fe400078e0a06 */
[----:B------:R-:W-:Y:S01]  /*7ea0*/  IMAD R32, R32, R6, R11 ;  /* 0x0000000620207224 */ /* 0x000fe200078e020b */
[----:B------:R-:W-:Y:S01]  /*7eb0*/  LOP3.LUT R11, R16, R13, RZ, 0xc0, !PT ;  /* 0x0000000d100b7212 */ /* 0x000fe200078ec0ff */
[----:B---3--:R-:W-:Y:S02]  /*7ec0*/  @P4 IMAD R23, R21, R19, R22 ;  /* 0x0000001315174224 */ /* 0x008fe400078e0216 */
[----:B--2---:R-:W-:-:S02]  /*7ed0*/  IMAD R6, R7, R30, R18 ;  /* 0x0000001e07067224 */ /* 0x004fc400078e0212 */
[----:B------:R-:W-:Y:S02]  /*7ee0*/  IMAD R32, R32, R31, R23 ;  /* 0x0000001f20207224 */ /* 0x000fe400078e0217 */
[----:B------:R-:W-:Y:S02]  /*7ef0*/  IMAD R11, R6, R20, R11 ;  /* 0x00000014060b7224 */ /* 0x000fe400078e020b */
[----:B------:R-:W-:Y:S02]  /*7f00*/  IMAD.MOV.U32 R10, RZ, RZ, 0x1 ;  /* 0x00000001ff0a7424 */ /* 0x000fe400078e00ff */
[----:B------:R-:W-:Y:S01]  /*7f10*/  IMAD.MOV.U32 R6, RZ, RZ, R17 ;  /* 0x000000ffff067224 */ /* 0x000fe200078e0011 */
[----:B------:R-:W-:Y:S02]  /*7f20*/  SEL R7, R11, R32, !P4 ;  /* 0x000000200b077207 */ /* 0x000fe40006000000 */
[----:B------:R-:W-:-:S07]  /*7f30*/  SEL R32, R32, R11, !P4 ;  /* 0x0000000b20207207 */ /* 0x000fce0006000000 */
.L_x_166:
[----:B------:R-:W-:Y:S01]  /*7f40*/  UIADD3 UR5, UR9, UR5, URZ ;  /* 0x0000000509057290 */ /* 0x000fe2000fffe03f */
[----:B------:R-:W-:Y:S01]  /*7f50*/  LOP3.LUT P1, RZ, R10, 0xff, RZ, 0xc0, !PT ;  /* 0x000000ff0aff7812 */ /* 0x000fe2000782c0ff */
[----:B------:R-:W-:Y:S02]  /*7f60*/  IMAD.MOV.U32 R10, RZ, RZ, R32 ;  /* 0x000000ffff0a7224 */ /* 0x000fe400078e0020 */
[----:B------:R-:W-:Y:S02]  /*7f70*/  USHF.R.U32.HI UR6, URZ, 0x2, UR5 ;  /* 0x000000023f067899 */ /* 0x000fe40008011605 */
[----:B------:R-:W-:Y:S02]  /*7f80*/  UISETP.GT.U32.AND UP1, UPT, UR5, 0x3, UPT ;  /* 0x000000030500788c */ /* 0x000fe4000bf24070 */
[----:B------:R-:W-:Y:S02]  /*7f90*/  ULOP3.LUT UR6, UR6, 0x1, URZ, 0xc0, !UPT ;  /* 0x0000000106067892 */ /* 0x000fe4000f8ec03f */
[----:B------:R-:W-:-:S02]  /*7fa0*/  UISETP.LT.U32.AND UP1, UPT, UR9, 0x4, UP1 ;  /* 0x000000040900788c */ /* 0x000fc40008f21070 */
[----:B------:R-:W-:Y:S02]  /*7fb0*/  UISETP.NE.U32.AND UP0, UPT, UR6, 0x1, UPT ;  /* 0x000000010600788c */ /* 0x000fe4000bf05070 */
[----:B------:R-:W-:Y:S02]  /*7fc0*/  USEL UR7, URZ, 0x1, !UP1 ;  /* 0x000000013f077887 */ /* 0x000fe4000c800000 */
[----:B------:R-:W-:Y:S02]  /*7fd0*/  UISETP.GT.U32.AND UP0, UPT, UR9, 0x3, !UP0 ;  /* 0x000000030900788c */ /* 0x000fe4000c704070 */
[----:B------:R-:W-:Y:S02]  /*7fe0*/  ULOP3.LUT UR5, UR5, 0x3, URZ, 0xc0, !UPT ;  /* 0x0000000305057892 */ /* 0x000fe4000f8ec03f */
[----:B------:R-:W-:-:S04]  /*7ff0*/  USEL UR6, URZ, 0x1, !UP0 ;  /* 0x000000013f067887 */ /* 0x000fc8000c000000 */
[----:B------:R-:W-:Y:S01]  /*8000*/  ULOP3.LUT UR4, UR6, UR4, UR7, 0x96, !UPT ;  /* 0x0000000406047292 */ /* 0x000fe2000f8e9607 */
[----:B------:R-:W-:Y:S11]  /*8010*/  @P1 BRA `(.L_x_169) ;  /* 0xffffff90004c1947 */ /* 0x000ff6000383ffff */
[----:B------:R-:W-:Y:S05]  /*8020*/  EXIT ;  /* 0x000000000000794d */ /* 0x000fea0003800000 */
.L_x_7:
[----:B0-----:R-:W-:Y:S01]  /*8030*/  ULDC.64 UR4, c[0x0][0x650] ;  /* 0x0001940000047ab9 */ /* 0x001fe20000000a00 */
        /* <DEDUP_REMOVED lines=25> */
.L_x_171:
[----:B------:R-:W0:Y:S01]  /*81d0*/  LDC.64 R28, c[0x0][0x640] ;  /* 0x00019000ff1c7b82 */ /* 0x000e220000000a00 */
[-CC-:B------:R-:W-:Y:S01]  /*81e0*/  SHF.R.U64 R21, R16, R10.reuse, R17.reuse ;  /* 0x0000000a10157219 */ /* 0x180fe20000001211 */
[----:B------:R-:W-:Y:S01]  /*81f0*/  IMAD.MOV.U32 R27, RZ, RZ, 0x1 ;  /* 0x00000001ff1b7424 */ /* 0x000fe200078e00ff */
[----:B------:R-:W-:Y:S02]  /*8200*/  SHF.R.U32.HI R5, RZ, R10, R17 ;  /* 0x0000000aff057219 */ /* 0x000fe40000011611 */
[----:B------:R-:W-:-:S03]  /*8210*/  IADD3 R7, P0, RZ, -R21, RZ ;  /* 0x80000015ff077210 */ /* 0x000fc60007f1e0ff */
[----:B------:R-:W1:Y:S02]  /*8220*/  LDC R14, c[0x0][0x618] ;  /* 0x00018600ff0e7b82 */ /* 0x000e640000000800 */
[----:B------:R-:W-:Y:S02]  /*8230*/  IMAD.X R5, RZ, RZ, ~R5, P0 ;  /* 0x000000ffff057224 */ /* 0x000fe400000e0e05 */
[----:B------:R-:W-:-:S04]  /*8240*/  IMAD.WIDE.U32 R12, R7, R24, R2 ;  /* 0x00000018070c7225 */ /* 0x000fc800078e0002 */
[----:B------:R-:W2:Y:S01]  /*8250*/  LDC R16, c[0x0][0x608] ;  /* 0x00018200ff107b82 */ /* 0x000ea20000000800 */
[----:B------:R-:W-:-:S04]  /*8260*/  IMAD R10, R5, R24, RZ ;  /* 0x00000018050a7224 */ /* 0x000fc800078e02ff */
[----:B------:R-:W-:Y:S02]  /*8270*/  IMAD R5, R7, R25, R10 ;  /* 0x0000001907057224 */ /* 0x000fe400078e020a */
[----:B------:R-:W-:Y:S01]  /*8280*/  IMAD.MOV.U32 R7, RZ, RZ, -0x1 ;  /* 0xffffffffff077424 */ /* 0x000fe200078e00ff */
[----:B------:R-:W3:Y:S01]  /*8290*/  LDC R26, c[0x0][0x658] ;  /* 0x00019600ff1a7b82 */ /* 0x000ee20000000800 */
[----:B------:R-:W-:Y:S01]  /*82a0*/  IMAD.IADD R5, R13, 0x1, R5 ;  /* 0x000000010d057824 */ /* 0x000fe200078e0205 */
[----:B0-----:R-:W-:-:S04]  /*82b0*/  ISETP.NE.U32.AND P0, PT, R28, RZ, PT ;  /* 0x000000ff1c00720c */ /* 0x001fc80003f05070 */
        /* <DEDUP_REMOVED lines=8> */
[-CC-:B---3--:R-:W-:Y:S02]  /*8340*/  SHF.R.U64 R24, R22, R26.reuse, R5.reuse ;  /* 0x0000001a16187219 */ /* 0x188fe40000001205 */
[-C--:B------:R-:W-:Y:S02]  /*8350*/  SHF.L.U32 R7, R7, R26.reuse, RZ ;  /* 0x0000001a07077219 */ /* 0x080fe400000006ff */
[----:B------:R-:W-:Y:S01]  /*8360*/  SHF.R.U32.HI R13, RZ, R26, R5 ;  /* 0x0000001aff0d7219 */ /* 0x000fe20000011605 */
[----:B------:R-:W-:Y:S01]  /*8370*/  IMAD.MOV.U32 R12, RZ, RZ, R24 ;  /* 0x000000ffff0c7224 */ /* 0x000fe200078e0018 */
[----:B------:R-:W-:Y:S01]  /*8380*/  LOP3.LUT R31, RZ, R7, RZ, 0x33, !PT ;  /* 0x00000007ff1f7212 */ /* 0x000fe200078e33ff */
[----:B------:R-:W3:Y:S01]  /*8390*/  LDC R30, c[0x0][0x610] ;  /* 0x00018400ff1e7b82 */ /* 0x000ee20000000800 */
[----:B------:R-:W-:Y:S05]  /*83a0*/  @!P0 BRA `(.L_x_172) ;  /* 0x0000000000288947 */ /* 0x000fea0003800000 */
        /* <DEDUP_REMOVED lines=10> */
.L_x_172:
[----:B-1----:R-:W-:Y:S01]  /*8450*/  SHF.R.U64 R10, R12, R10, R13 ;  /* 0x0000000a0c0a7219 */ /* 0x002fe2000000120d */
[----:B0-----:R-:W-:Y:S01]  /*8460*/  VIADD R9, R23, 0xffffffff ;  /* 0xffffffff17097836 */ /* 0x001fe20000000000 */
[----:B------:R-:W-:Y:S01]  /*8470*/  SHF.L.U32 R27, R27, R26, RZ ;  /* 0x0000001a1b1b7219 */ /* 0x000fe200000006ff */
[----:B------:R-:W-:Y:S01]  /*8480*/  @P4 IMAD R11, R19, R20, R8 ;  /* 0x00000014130b4224 */ /* 0x000fe200078e0208 */
[----:B------:R-:W-:Y:S01]  /*8490*/  LOP3.LUT R5, R22, R31, RZ, 0xc0, !PT ;  /* 0x0000001f16057212 */ /* 0x000fe200078ec0ff */
[----:B------:R-:W-:Y:S01]  /*84a0*/  IMAD.MOV R7, RZ, RZ, -R10 ;  /* 0x000000ffff077224 */ /* 0x000fe200078e0a0a */
[----:B------:R-:W-:Y:S01]  /*84b0*/  LOP3.LUT R18, R18, R9, RZ, 0xc0, !PT ;  /* 0x0000000912127212 */ /* 0x000fe200078ec0ff */
[----:B------:R-:W-:Y:S02]  /*84c0*/  IMAD.MOV.U32 R16, RZ, RZ, R21 ;  /* 0x000000ffff107224 */ /* 0x000fe400078e0015 */
[----:B------:R-:W-:Y:S02]  /*84d0*/  IMAD R10, R27, R10, R5 ;  /* 0x0000000a1b0a7224 */ /* 0x000fe400078e0205 */
[----:B--2---:R-:W-:-:S02]  /*84e0*/  IMAD R5, R7, R25, R24 ;  /* 0x0000001907057224 */ /* 0x004fc400078e0218 */
[----:B---3--:R-:W-:Y:S02]  /*84f0*/  IMAD R11, R10, R30, R11 ;  /* 0x0000001e0a0b7224 */ /* 0x008fe400078e020b */
[----:B------:R-:W-:Y:S02]  /*8500*/  IMAD R18, R5, R23, R18 ;  /* 0x0000001705127224 */ /* 0x000fe400078e0212 */
[----:B------:R-:W-:-:S03]  /*8510*/  IMAD.MOV.U32 R7, RZ, RZ, 0x1 ;  /* 0x00000001ff077424 */ /* 0x000fc600078e00ff */
[----:B------:R-:W-:Y:S02]  /*8520*/  SEL R5, R18, R11, !P4 ;  /* 0x0000000b12057207 */ /* 0x000fe40006000000 */
[----:B------:R-:W-:-:S07]  /*8530*/  SEL R18, R11, R18, !P4 ;  /* 0x000000120b127207 */ /* 0x000fce0006000000 */
.L_x_170:
[----:B------:R-:W-:-:S08]  /*8540*/  NOP ;  /* 0x0000000000007918 */ /* 0x000fd00000000000 */
[----:B------:R-:W0:-:S00]  /*8550*/  USETMAXREG.DEALLOC.CTAPOOL 0x28 ;  /* 0x00000028000079c8 */ /* 0x000e0000080e0500 */
[----:B0-----:R-:W-:-:S13]  /*8560*/  ISETP.NE.AND P0, PT, R6, RZ, PT ;  /* 0x000000ff0600720c */ /* 0x001fda0003f05270 */
[----:B------:R-:W-:Y:S05]  /*8570*/  @P0 EXIT ;  /* 0x000000000000094d */ /* 0x000fea0003800000 */
[----:B------:R-:W-:Y:S01]  /*8580*/  LOP3.LUT P0, RZ, R7, 0xff, RZ, 0xc0, !PT ;  /* 0x000000ff07ff7812 */ /* 0x000fe2000780c0ff */
[----:B------:R-:W-:Y:S02]  /*8590*/  IMAD.MOV.U32 R15, RZ, RZ, 0x1 ;  /* 0x00000001ff0f7424 */ /* 0x000fe400078e00ff */
[----:B------:R-:W-:-:S10]  /*85a0*/  IMAD.MOV.U32 R14, RZ, RZ, RZ ;  /* 0x000000ffff0e7224 */ /* 0x000fd400078e00ff */
[----:B------:R-:W-:Y:S05]  /*85b0*/  @!P0 BRA `(.L_x_173) ;  /* 0x0000000c00388947 */ /* 0x000fea0003800000 */
[----:B------:R-:W0:Y:S01]  /*85c0*/  LDC R6, c[0x0][0x28c] ;  /* 0x0000a300ff067b82 */ /* 0x000e220000000800 */
[----:B------:R-:W-:Y:S01]  /*85d0*/  ULDC UR5, c[0x0][0x658] ;  /* 0x0001960000057ab9 */ /* 0x000fe20000000800 */
[----:B------:R-:W-:Y:S01]  /*85e0*/  UMOV UR7, 0xffffffff ;  /* 0xffffffff00077882 */ /* 0x000fe20000000000 */
[----:B------:R-:W-:Y:S01]  /*85f0*/  ULDC UR6, c[0x0][0xc] ;  /* 0x0000030000067ab9 */ /* 0x000fe20000000800 */
[----:B------:R-:W-:Y:S01]  /*8600*/  USHF.L.U32 UR8, UR7, UR5, URZ ;  /* 0x0000000507087299 */ /* 0x000fe2000800063f */
[----:B------:R-:W-:Y:S01]  /*8610*/  BSSY B0, `(.L_x_173) ;  /* 0x00000c8000007945 */ /* 0x000fe20003800000 */
[----:B------:R-:W-:Y:S01]  /*8620*/  UMOV UR9, 0x1 ;  /* 0x0000000100097882 */ /* 0x000fe20000000000 */
[----:B------:R-:W-:Y:S01]  /*8630*/  ULDC UR7, c[0x0][0x10] ;  /* 0x0000040000077ab9 */ /* 0x000fe20000000800 */
[----:B------:R-:W1:Y:S01]  /*8640*/  S2UR UR10, SR_CgaCtaId ;  /* 0x00000000000a79c3 */ /* 0x000e620000008800 */
[----:B------:R-:W-:Y:S01]  /*8650*/  UIMAD.WIDE.U32 UR6, UR6, UR7, URZ ;  /* 0x00000007060672a5 */ /* 0x000fe2000f8e003f */
[----:B------:R-:W-:Y:S01]  /*8660*/  IMAD.MOV.U32 R12, RZ, RZ, 0x1 ;  /* 0x00000001ff0c7424 */ /* 0x000fe200078e00ff */
[----:B------:R-:W-:Y:S01]  /*8670*/  USHF.L.U32 UR18, UR9, UR5, URZ ;  /* 0x0000000509127299 */ /* 0x000fe2000800063f */
[----:B------:R-:W-:Y:S01]  /*8680*/  LOP3.LUT R17, R4, 0x2, RZ, 0xfc, !PT ;  /* 0x0000000204117812 */ /* 0x000fe200078efcff */
[----:B------:R-:W-:Y:S01]  /*8690*/  IMAD.MOV.U32 R15, RZ, RZ, 0x1 ;  /* 0x00000001ff0f7424 */ /* 0x000fe200078e00ff */
[----:B------:R-:W-:Y:S01]  /*86a0*/  ULDC UR5, c[0x0][0x14] ;  /* 0x0000050000057ab9 */ /* 0x000fe20000000800 */
[----:B------:R-:W-:Y:S01]  /*86b0*/  IMAD.MOV.U32 R14, RZ, RZ, RZ ;  /* 0x000000ffff0e7224 */ /* 0x000fe200078e00ff */
[----:B------:R-:W-:-:S02]  /*86c0*/  UIMAD.WIDE.U32 UR22, UR6, UR5, URZ ;  /* 0x00000005061672a5 */ /* 0x000fc4000f8e003f */
[----:B------:R-:W-:Y:S01]  /*86d0*/  UIMAD UR13, UR7, UR5, URZ ;  /* 0x00000005070d72a4 */ /* 0x000fe2000f8e023f */
[----:B------:R-:W-:Y:S01]  /*86e0*/  ULDC UR4, c[0x0][0x600] ;  /* 0x0001800000047ab9 */ /* 0x000fe20000000800 */
[----:B------:R-:W-:Y:S02]  /*86f0*/  ULOP3.LUT UR17, URZ, UR8, URZ, 0x33, !UPT ;  /* 0x000000083f117292 */ /* 0x000fe4000f8e333f */
[----:B------:R-:W-:Y:S01]  /*8700*/  UIADD3 UR4, UR4, -0x1, URZ ;  /* 0xffffffff04047890 */ /* 0x000fe2000fffe03f */
[----:B0-----:R-:W-:Y:S01]  /*8710*/  VIADD R6, R6, 0x3f ;  /* 0x0000003f06067836 */ /* 0x001fe20000000000 */
[----:B------:R-:W-:Y:S01]  /*8720*/  UIADD3 UR13, UR23, UR13, URZ ;  /* 0x0000000d170d7290 */ /* 0x000fe2000fffe03f */
[----:B------:R-:W-:-:S03]  /*8730*/  ULDC.64 UR24, c[0x0][0x198] ;  /* 0x0000660000187ab9 */ /* 0x000fc60000000a00 */
[----:B------:R-:W-:Y:S01]  /*8740*/  SHF.R.S32.HI R7, RZ, 0x1f, R6 ;  /* 0x0000001fff077819 */ /* 0x000fe20000011406 */
[----:B-1----:R-:W-:-:S03]  /*8750*/  IMAD.U32 R11, RZ, RZ, UR10 ;  /* 0x0000000aff0b7e24 */ /* 0x002fc6000f8e00ff */
[----:B------:R-:W-:-:S04]  /*8760*/  LEA.HI R7, R7, R6, RZ, 0x6 ;  /* 0x0000000607077211 */ /* 0x000fc800078f30ff */
[----:B------:R-:W-:-:S05]  /*8770*/  SHF.R.S32.HI R13, RZ, 0x6, R7 ;  /* 0x00000006ff0d7819 */ /* 0x000fca0000011407 */
[----:B------:R-:W-:-:S07]  /*8780*/  VIADD R10, R13, 0x1 ;  /* 0x000000010d0a7836 */ /* 0x000fce0000000000 */
.L_x_184:
[----:B------:R-:W-:-:S03]  /*8790*/  UMOV UR5, 0xffffffff ;  /* 0xffffffff00057882 */ /* 0x000fc60000000000 */
[----:B------:R-:W-:Y:S05]  /*87a0*/  BRA.DIV UR5, `(.L_x_174) ;  /* 0x0000000e05ac7947 */ /* 0x000fea000b800000 */
[----:B------:R-:W-:-:S13]  /*87b0*/  ELECT P0, URZ, PT ;  /* 0x00000000003f782f */ /* 0x000fda0003800000 */
.L_x_195:
[----:B------:R-:W0:Y:S01]  /*87c0*/  LDC R6, c[0x0][0x28c] ;  /* 0x0000a300ff067b82 */ /* 0x000e220000000800 */
[----:B------:R-:W-:Y:S01]  /*87d0*/  BSSY B1, `(.L_x_175) ;  /* 0x000003a000017945 */ /* 0x000fe20003800000 */
[----:B0-----:R-:W-:-:S13]  /*87e0*/  ISETP.LT.OR P0, PT, R6, 0x1, !P0 ;  /* 0x000000010600780c */ /* 0x001fda0004701670 */
[----:B------:R-:W-:Y:S05]  /*87f0*/  @P0 BRA `(.L_x_176) ;  /* 0x0000000000dc0947 */ /* 0x000fea0003800000 */
[----:B------:R-:W-:Y:S02]  /*8800*/  IMAD R18, R18, 0x2, R11 ;  /* 0x0000000212127824 */ /* 0x000fe400078e020b */
[----:B------:R-:W-:Y:S02]  /*8810*/  IMAD.SHL.U32 R19, R5, 0x40, RZ ;  /* 0x0000004005137824 */ /* 0x000fe400078e00ff */
[----:B------:R-:W-:Y:S02]  /*8820*/  IMAD.MOV.U32 R22, RZ, RZ, RZ ;  /* 0x000000ffff167224 */ /* 0x000fe400078e00ff */
[----:B------:R-:W-:Y:S02]  /*8830*/  IMAD.MOV.U32 R5, RZ, RZ, R10 ;  /* 0x000000ffff057224 */ /* 0x000fe400078e000a */
[----:B------:R-:W-:Y:S02]  /*8840*/  IMAD.MOV.U32 R6, RZ, RZ, R15 ;  /* 0x000000ffff067224 */ /* 0x000fe400078e000f */
[----:B------:R-:W-:-:S02]  /*8850*/  IMAD.MOV.U32 R8, RZ, RZ, R14 ;  /* 0x000000ffff087224 */ /* 0x000fc400078e000e */
[----:B------:R-:W-:-:S07]  /*8860*/  IMAD.SHL.U32 R18, R18, 0x80, RZ ;  /* 0x0000008012127824 */ /* 0x000fce00078e00ff */
.L_x_179:
[----:B------:R-:W0:Y:S01]  /*8870*/  S2UR UR5, SR_CgaCtaId ;  /* 0x00000000000579c3 */ /* 0x000e220000008800 */
[----:B------:R-:W-:Y:S02]  /*8880*/  MOV R20, 0x400 ;  /* 0x0000040000147802 */ /* 0x000fe40000000f00 */
[----:B------:R-:W-:Y:S02]  /*8890*/  SHF.L.U32 R7, R6, 0x1f, RZ ;  /* 0x0000001f06077819 */ /* 0x000fe400000006ff */
[----:B------:R-:W-:-:S13]  /*88a0*/  LOP3.LUT P1, RZ, R0, 0x7f, RZ, 0xc0, !PT ;  /* 0x0000007f00ff7812 */ /* 0x000fda000782c0ff */
[----:B------:R-:W1:Y:S01]  /*88b0*/  @!P1 LDC R9, c[0x0][0x500] ;  /* 0x00014000ff099b82 */ /* 0x000e620000000800 */
[----:B0-----:R-:W-:-:S05]  /*88c0*/  IMAD.U32 R11, RZ, RZ, UR5 ;  /* 0x00000005ff0b7e24 */ /* 0x001fca000f8e00ff */
[----:B------:R-:W-:-:S05]  /*88d0*/  LEA R21, R11, R20, 0x18 ;  /* 0x000000140b157211 */ /* 0x000fca00078ec0ff */
[----:B------:R-:W-:-:S04]  /*88e0*/  IMAD R20, R8, 0x8, R21 ;  /* 0x0000000808147824 */ /* 0x000fc800078e0215 */
[----:B------:R-:W0:Y:S02]  /*88f0*/  SYNCS.PHASECHK.TRANS64.TRYWAIT P0, [R20+URZ+0x20], R7 ;  /* 0x00002007140075a7 */ /* 0x000e24000800017f */
[----:B01----:R-:W-:Y:S05]  /*8900*/  @!P0 BRA `(.L_x_177) ;  /* 0x0000000c00748947 */ /* 0x003fea0003800000 */
.L_x_196:
[----:B0-----:R-:W-:Y:S01]  /*8910*/  PRMT R7, R17, 0x9910, RZ ;  /* 0x0000991011077816 */ /* 0x001fe200000000ff */
[----:B------:R0:W-:Y:S03]  /*8920*/  @!P1 SYNCS.ARRIVE.TRANS64 RZ, [R20+URZ], R9 ;  /* 0x0000000914ff99a7 */ /* 0x0001e6000800003f */
[----:B------:R-:W-:-:S13]  /*8930*/  ISETP.NE.AND P0, PT, R7, 0x2, PT ;  /* 0x000000020700780c */ /* 0x000fda0003f05270 */
[----:B0-----:R-:W-:Y:S05]  /*8940*/  @P0 BRA `(.L_x_178) ;  /* 0x0000000000040947 */ /* 0x001fea0003800000 */
[----:B------:R-:W-:Y:S01]  /*8950*/  BPT.TRAP 0x1 ;  /* 0x000000040000795c */ /* 0x000fe20000300000 */
.L_x_178:
[----:B------:R-:W-:Y:S01]  /*8960*/  IMAD R7, R8, 0x2, R11 ;  /* 0x0000000208077824 */ /* 0x000fe200078e020b */
[----:B------:R-:W-:Y:S01]  /*8970*/  R2UR UR9, R20 ;  /* 0x00000000140972ca */ /* 0x000fe200000e0000 */
[----:B------:R-:W-:Y:S01]  /*8980*/  VIADD R5, R5, 0xffffffff ;  /* 0xffffffff05057836 */ /* 0x000fe20000000000 */
[----:B------:R-:W-:Y:S01]  /*8990*/  UIADD3 UR6, UP0, UR24, 0xf0, URZ ;  /* 0x000000f018067890 */ /* 0x000fe2000ff1e03f */
[--C-:B------:R-:W-:Y:S01]  /*89a0*/  IMAD.U32 R7, R7, 0x2000, R21.reuse ;  /* 0x0000200007077824 */ /* 0x100fe200078e0015 */
[----:B------:R-:W-:Y:S01]  /*89b0*/  R2UR UR11, R18 ;  /* 0x00000000120b72ca */ /* 0x000fe200000e0000 */
[----:B------:R-:W-:Y:S01]  /*89c0*/  IMAD R21, R8, 0x1000, R21 ;  /* 0x0000100008157824 */ /* 0x000fe200078e0215 */
[----:B------:R-:W-:Y:S01]  /*89d0*/  R2UR UR10, R22 ;  /* 0x00000000160a72ca */ /* 0x000fe200000e0000 */
[----:B------:R-:W-:Y:S01]  /*89e0*/  UIADD3 UR26, UP1, UR24, 0x1f0, URZ ;  /* 0x000001f0181a7890 */ /* 0x000fe2000ff3e03f */
[----:B------:R-:W-:Y:S01]  /*89f0*/  R2UR UR5, R7 ;  /* 0x00000000070572ca */ /* 0x000fe200000e0000 */
[----:B------:R-:W-:Y:S01]  /*8a00*/  UIADD3.X UR7, URZ, UR25, URZ, UP0, !UPT ;  /* 0x000000193f077290 */ /* 0x000fe200087fe43f */
[----:B------:R-:W-:Y:S01]  /*8a10*/  R2UR UR8, R21 ;  /* 0x00000000150872ca */ /* 0x000fe200000e0000 */
[----:B------:R-:W-:Y:S01]  /*8a20*/  VIADD R8, R8, 0x1 ;  /* 0x0000000108087836 */ /* 0x000fe20000000000 */
[----:B------:R-:W-:Y:S01]  /*8a30*/  R2UR UR12, R16 ;  /* 0x00000000100c72ca */ /* 0x000fe200000e0000 */
[----:B------:R-:W-:Y:S01]  /*8a40*/  UIADD3.X UR27, URZ, UR25, URZ, UP1, !UPT ;  /* 0x000000193f1b7290 */ /* 0x000fe20008ffe43f */
[----:B------:R-:W-:Y:S01]  /*8a50*/  R2UR UR19, R19 ;  /* 0x00000000131372ca */ /* 0x000fe200000e0000 */
[----:B------:R-:W-:Y:S01]  /*8a60*/  UMOV UR20, 0x30000 ;  /* 0x0003000000147882 */ /* 0x000fe20000000000 */
[----:B------:R-:W-:Y:S01]  /*8a70*/  ISETP.GT.AND P1, PT, R5, 0x1, PT ;  /* 0x000000010500780c */ /* 0x000fe20003f24270 */
[----:B------:R-:W-:Y:S01]  /*8a80*/  UMOV UR14, 0x0 ;  /* 0x00000000000e7882 */ /* 0x000fe20000000000 */
[----:B------:R-:W-:Y:S01]  /*8a90*/  UMOV UR15, 0x10000000 ;  /* 0x10000000000f7882 */ /* 0x000fe20000000000 */
[----:B------:R-:W-:Y:S01]  /*8aa0*/  ISETP.NE.AND P0, PT, R8, 0x4, PT ;  /* 0x000000040800780c */ /* 0x000fe20003f05270 */
[----:B------:R-:W-:Y:S01]  /*8ab0*/  VIADD R22, R22, 0x40 ;  /* 0x0000004016167836 */ /* 0x000fe20000000000 */
[----:B------:R-:W-:-:S02]  /*8ac0*/  UIADD3 UR5, UR5, 0x100, URZ ;  /* 0x0000010005057890 */ /* 0x000fc4000fffe03f */
[----:B------:R-:W-:Y:S01]  /*8ad0*/  UIADD3 UR16, UR8, 0x10100, URZ ;  /* 0x0001010008107890 */ /* 0x000fe2000fffe03f */
[----:B------:R-:W-:Y:S02]  /*8ae0*/  SEL R7, RZ, 0x1, P0 ;  /* 0x00000001ff077807 */ /* 0x000fe40000000000 */
[----:B------:R-:W-:Y:S02]  /*8af0*/  SEL R8, R8, RZ, P0 ;  /* 0x000000ff08087207 */ /* 0x000fe40000000000 */
[----:B------:R-:W-:Y:S01]  /*8b00*/  UMOV UR8, UR5 ;  /* 0x0000000500087c82 */ /* 0x000fe20008000000 */
[----:B------:R-:W-:Y:S01]  /*8b10*/  LOP3.LUT R6, R6, R7, RZ, 0x3c, !PT ;  /* 0x0000000706067212 */ /* 0x000fe200078e3cff */
[----:B------:R0:W-:Y:S02]  /*8b20*/  UTMALDG.3D.MULTICAST [UR8], [UR6], UR20, desc[UR14] ;  /* 0x00000e08060073b4 */ /* 0x0001e40008011814 */
[----:B0-----:R-:W-:Y:S01]  /*8b30*/  UMOV UR8, UR16 ;  /* 0x0000001000087c82 */ /* 0x001fe20008000000 */
[----:B------:R-:W-:-:S02]  /*8b40*/  UMOV UR11, UR19 ;  /* 0x00000013000b7c82 */ /* 0x000fc40008000000 */
[----:B------:R0:W-:Y:S02]  /*8b50*/  UTMALDG.3D [UR8], [UR26], desc[UR14] ;  /* 0x00000e081a0075b4 */ /* 0x0001e40008011000 */
[----:B0-----:R-:W-:Y:S05]  /*8b60*/  @P1 BRA `(.L_x_179) ;  /* 0xfffffffc00401947 */ /* 0x001fea000383ffff */
.L_x_176:
[----:B------:R-:W-:Y:S05]  /*8b70*/  BSYNC B1 ;  /* 0x0000000000017941 */ /* 0x000fea0003800000 */
.L_x_175:
[----:B------:R-:W-:Y:S01]  /*8b80*/  LOP3.LUT P1, RZ, R12, 0xff, RZ, 0xc0, !PT ;  /* 0x000000ff0cff7812 */ /* 0x000fe2000782c0ff */
[C---:B------:R-:W-:Y:S01]  /*8b90*/  IMAD.IADD R14, R13.reuse, 0x1, R14 ;  /* 0x000000010d0e7824 */ /* 0x040fe200078e020e */
[----:B------:R-:W-:Y:S01]  /*8ba0*/  IADD3 R2, P2, R2, UR22, RZ ;  /* 0x0000001602027c10 */ /* 0x000fe2000ff5e0ff */
[----:B------:R-:W-:Y:S01]  /*8bb0*/  ULDC.64 UR6, c[0x0][0x650] ;  /* 0x0001940000067ab9 */ /* 0x000fe20000000a00 */
[----:B------:R-:W-:Y:S01]  /*8bc0*/  BSSY B1, `(.L_x_180) ;  /* 0x000006a000017945 */ /* 0x000fe20003800000 */
[----:B------:R-:W-:Y:S01]  /*8bd0*/  IMAD.MOV.U32 R18, RZ, RZ, -0x1 ;  /* 0xffffffffff127424 */ /* 0x000fe200078e00ff */
[----:B------:R-:W-:Y:S01]  /*8be0*/  ISETP.GT.U32.AND P0, PT, R14, 0x3, PT ;  /* 0x000000030e00780c */ /* 0x000fe20003f04070 */
[----:B------:R-:W-:Y:S01]  /*8bf0*/  IMAD.MOV.U32 R16, RZ, RZ, -0x1 ;  /* 0xffffffffff107424 */ /* 0x000fe200078e00ff */
[----:B------:R-:W-:Y:S02]  /*8c00*/  SHF.R.U32.HI R5, RZ, 0x2, R14 ;  /* 0x00000002ff057819 */ /* 0x000fe4000001160e */
[----:B------:R-:W-:-:S02]  /*8c10*/  ISETP.LT.U32.AND P0, PT, R13, 0x4, P0 ;  /* 0x000000040d00780c */ /* 0x000fc40000701070 */
[----:B------:R-:W-:Y:S01]  /*8c20*/  IADD3.X R3, R3, UR13, RZ, P2, !PT ;  /* 0x0000000d03037c10 */ /* 0x000fe200097fe4ff */
[----:B------:R-:W0:Y:S01]  /*8c30*/  @P1 S2R R11, SR_CgaCtaId ;  /* 0x00000000000b1919 */ /* 0x000e220000008800 */
[----:B------:R-:W-:Y:S02]  /*8c40*/  @P1 MOV R6, 0x400 ;  /* 0x0000040000061802 */ /* 0x000fe40000000f00 */
[----:B------:R-:W-:Y:S02]  /*8c50*/  ISETP.GE.U32.AND P2, PT, R2, UR6, PT ;  /* 0x0000000602007c0c */ /* 0x000fe4000bf46070 */
[----:B------:R-:W-:Y:S02]  /*8c60*/  LOP3.LUT R5, R5, 0x1, RZ, 0xc0, !PT ;  /* 0x0000000105057812 */ /* 0x000fe400078ec0ff */
[----:B------:R-:W-:Y:S02]  /*8c70*/  LOP3.LUT R14, R14, 0x3, RZ, 0xc0, !PT ;  /* 0x000000030e0e7812 */ /* 0x000fe400078ec0ff */
[----:B------:R-:W-:-:S02]  /*8c80*/  PRMT R12, RZ, 0x7610, R12 ;  /* 0x00007610ff0c7816 */ /* 0x000fc4000000000c */
[----:B0-----:R-:W-:-:S04]  /*8c90*/  @P1 LEA R6, R11, R6, 0x18 ;  /* 0x000000060b061211 */ /* 0x001fc800078ec0ff */
[----:B------:R0:W-:Y:S01]  /*8ca0*/  @P1 SYNCS.ARRIVE.TRANS64.A1T0 RZ, [R6+URZ+0x58], RZ ;  /* 0x000058ff06ff19a7 */ /* 0x0001e2000810003f */
[----:B------:R-:W-:-:S04]  /*8cb0*/  ISETP.NE.U32.AND P1, PT, R5, 0x1, PT ;  /* 0x000000010500780c */ /* 0x000fc80003f25070 */
[----:B------:R-:W-:Y:S02]  /*8cc0*/  ISETP.GT.U32.AND P1, PT, R13, 0x3, !P1 ;  /* 0x000000030d00780c */ /* 0x000fe40004f24070 */
[----:B0-----:R-:W-:Y:S02]  /*8cd0*/  SEL R6, RZ, 0x1, !P0 ;  /* 0x00000001ff067807 */ /* 0x001fe40004000000 */
[----:B------:R-:W-:Y:S02]  /*8ce0*/  ISETP.GE.U32.AND.EX P0, PT, R3, UR7, PT, P2 ;  /* 0x0000000703007c0c */ /* 0x000fe4000bf06120 */
[----:B------:R-:W-:-:S04]  /*8cf0*/  SEL R5, RZ, 0x1, !P1 ;  /* 0x00000001ff057807 */ /* 0x000fc80004800000 */
[--C-:B------:R-:W-:Y:S01]  /*8d00*/  LOP3.LUT R15, R5, R15, R6.reuse, 0x96, !PT ;  /* 0x0000000f050f7212 */ /* 0x100fe200078e9606 */
[----:B------:R-:W-:Y:S01]  /*8d10*/  IMAD.MOV.U32 R5, RZ, RZ, -0x1 ;  /* 0xffffffffff057424 */ /* 0x000fe200078e00ff */
[----:B------:R-:W-:-:S05]  /*8d20*/  PRMT R6, RZ, 0x7610, R6 ;  /* 0x00007610ff067816 */ /* 0x000fca0000000006 */
[----:B------:R-:W-:Y:S05]  /*8d30*/  @P0 BRA `(.L_x_181) ;  /* 0x0000000400480947 */ /* 0x000fea0003800000 */
[----:B------:R-:W0:Y:S01]  /*8d40*/  S2R R18, SR_CTAID.X ;  /* 0x0000000000127919 */ /* 0x000e220000002500 */
[----:B------:R-:W-:Y:S01]  /*8d50*/  ULDC.64 UR6, c[0x0][0x628] ;  /* 0x00018a0000067ab9 */ /* 0x000fe20000000a00 */
[----:B------:R-:W1:Y:S01]  /*8d60*/  LDC R19, c[0x0][0x144] ;  /* 0x00005100ff137b82 */ /* 0x000e620000000800 */
[----:B------:R-:W-:Y:S01]  /*8d70*/  ISETP.NE.U32.AND P0, PT, RZ, UR6, PT ;  /* 0x00000006ff007c0c */ /* 0x000fe2000bf05070 */
[----:B------:R-:W2:Y:S01]  /*8d80*/  S2R R5, SR_CTAID.Y ;  /* 0x0000000000057919 */ /* 0x000ea20000002600 */
[----:B------:R-:W-:Y:S01]  /*8d90*/  ULDC UR8, c[0x0][0x630] ;  /* 0x00018c0000087ab9 */ /* 0x000fe20000000800 */
[----:B------:R-:W-:Y:S01]  /*8da0*/  ULDC UR9, c[0x0][0x150] ;  /* 0x0000540000097ab9 */ /* 0x000fe20000000800 */
[----:B------:R-:W-:Y:S01]  /*8db0*/  ISETP.NE.AND.EX P0, PT, RZ, UR7, PT, P0 ;  /* 0x00000007ff007c0c */ /* 0x000fe2000bf05300 */
[----:B------:R-:W-:Y:S02]  /*8dc0*/  IMAD.MOV.U32 R6, RZ, RZ, R2 ;  /* 0x000000ffff067224 */ /* 0x000fe400078e0002 */
[----:B------:R-:W-:Y:S01]  /*8dd0*/  IMAD.MOV.U32 R7, RZ, RZ, R3 ;  /* 0x000000ffff077224 */ /* 0x000fe200078e0003 */
[----:B0-----:R-:W-:-:S09]  /*8de0*/  I2FP.F32.U32 R20, R18 ;  /* 0x0000001200147245 */ /* 0x001fd20000201000 */
[----:B------:R-:W-:Y:S05]  /*8df0*/  @!P0 BRA `(.L_x_182) ;  /* 0x0000000000288947 */ /* 0x000fea0003800000 */
[----:B------:R-:W-:Y:S02]  /*8e00*/  ULDC UR5, c[0x0][0x634] ;  /* 0x00018d0000057ab9 */ /* 0x000fe40000000800 */
[----:B------:R-:W-:-:S05]  /*8e10*/  IADD3 R7, P0, R2, UR5, RZ ;  /* 0x0000000502077c10 */ /* 0x000fca000ff1e0ff */
[----:B------:R-:W-:-:S04]  /*8e20*/  IMAD.X R21, RZ, RZ, R3, P0 ;  /* 0x000000ffff157224 */ /* 0x000fc800000e0603 */
[----:B------:R-:W-:-:S04]  /*8e30*/  IMAD.WIDE.U32 R8, R21, UR6, RZ ;  /* 0x0000000615087c25 */ /* 0x000fc8000f8e00ff */
[----:B------:R-:W-:-:S04]  /*8e40*/  IMAD.WIDE.U32 R8, P0, R7, UR7, R8 ;  /* 0x0000000707087c25 */ /* 0x000fc8000f800008 */
[----:B------:R-:W-:-:S04]  /*8e50*/  IMAD.WIDE.U32 R6, R7, UR6, RZ ;  /* 0x0000000607067c25 */ /* 0x000fc8000f8e00ff */
[----:B------:R-:W-:Y:S01]  /*8e60*/  IMAD.MOV.U32 R6, RZ, RZ, R9 ;  /* 0x000000ffff067224 */ /* 0x000fe200078e0009 */
[----:B------:R-:W-:Y:S01]  /*8e70*/  IADD3 RZ, P1, R7, R8, RZ ;  /* 0x0000000807ff7210 */ /* 0x000fe20007f3e0ff */
[----:B------:R-:W-:-:S04]  /*8e80*/  IMAD.X R7, RZ, RZ, RZ, P0 ;  /* 0x000000ffff077224 */ /* 0x000fc800000e06ff */
[----:B------:R-:W-:-:S08]  /*8e90*/  IMAD.WIDE.U32.X R6, R21, UR7, R6, P1 ;  /* 0x0000000715067c25 */ /* 0x000fd000088e0406 */
.L_x_182:
[----:B------:R-:W-:Y:S01]  /*8ea0*/  FMUL R20, R20, UR9 ;  /* 0x0000000914147c20 */ /* 0x000fe20008400000 */
[--C-:B------:R-:W-:Y:S01]  /*8eb0*/  SHF.R.U64 R16, R6, UR8, R7.reuse ;  /* 0x0000000806107c19 */ /* 0x100fe20008001207 */
[----:B------:R-:W-:Y:S01]  /*8ec0*/  ULDC.64 UR6, c[0x0][0x620] ;  /* 0x0001880000067ab9 */ /* 0x000fe20000000a00 */
[----:B------:R-:W-:Y:S01]  /*8ed0*/  SHF.R.U32.HI R6, RZ, UR8, R7 ;  /* 0x00000008ff067c19 */ /* 0x000fe20008011607 */
[----:B------:R-:W-:Y:S01]  /*8ee0*/  ULDC.64 UR8, c[0x0][0x640] ;  /* 0x0001900000087ab9 */ /* 0x000fe20000000a00 */
[----:B------:R-:W-:Y:S01]  /*8ef0*/  IADD3 R7, P0, RZ, -R16, RZ ;  /* 0x80000010ff077210 */ /* 0x000fe20007f1e0ff */
[----:B------:R-:W0:Y:S01]  /*8f00*/  F2I.U32.TRUNC.NTZ R20, R20 ;  /* 0x0000001400147305 */ /* 0x000e22000020f000 */
[----:B------:R-:W3:Y:S01]  /*8f10*/  LDC R22, c[0x0][0x148] ;  /* 0x00005200ff167b82 */ /* 0x000ee20000000800 */
[----:B------:R-:W-:Y:S02]  /*8f20*/  ULDC UR5, c[0x0][0x618] ;  /* 0x0001860000057ab9 */ /* 0x000fe40000000800 */
[----:B------:R-:W-:Y:S01]  /*8f30*/  IMAD.X R6, RZ, RZ, ~R6, P0 ;  /* 0x000000ffff067224 */ /* 0x000fe200000e0e06 */
[----:B------:R-:W-:-:S03]  /*8f40*/  ISETP.NE.U32.AND P0, PT, RZ, UR8, PT ;  /* 0x00000008ff007c0c */ /* 0x000fc6000bf05070 */
[----:B------:R-:W-:Y:S01]  /*8f50*/  IMAD R6, R6, UR6, RZ ;  /* 0x0000000606067c24 */ /* 0x000fe2000f8e02ff */
[----:B------:R-:W-:-:S03]  /*8f60*/  ISETP.NE.AND.EX P0, PT, RZ, UR9, PT, P0 ;  /* 0x00000009ff007c0c */ /* 0x000fc6000bf05300 */
[C---:B------:R-:W-:Y:S02]  /*8f70*/  IMAD R9, R7.reuse, UR7, R6 ;  /* 0x0000000707097c24 */ /* 0x040fe4000f8e0206 */
[----:B------:R-:W-:Y:S01]  /*8f80*/  IMAD.WIDE.U32 R6, R7, UR6, R2 ;  /* 0x0000000607067c25 */ /* 0x000fe2000f8e0002 */
[----:B------:R-:W-:-:S03]  /*8f90*/  ULDC UR6, c[0x0][0x154] ;  /* 0x0000550000067ab9 */ /* 0x000fc60000000800 */
[----:B0-----:R-:W-:Y:S02]  /*8fa0*/  IMAD.MOV R8, RZ, RZ, -R20 ;  /* 0x000000ffff087224 */ /* 0x001fe400078e0a14 */
[----:B------:R-:W-:Y:S02]  /*8fb0*/  IMAD.IADD R7, R7, 0x1, R9 ;  /* 0x0000000107077824 */ /* 0x000fe400078e0209 */
[----:B-1----:R-:W-:Y:S01]  /*8fc0*/  IMAD R18, R19, R8, R18 ;  /* 0x0000000813127224 */ /* 0x002fe200078e0212 */
[----:B--2---:R-:W-:Y:S02]  /*8fd0*/  I2FP.F32.U32 R8, R5 ;  /* 0x0000000500087245 */ /* 0x004fe40000201000 */
[--C-:B------:R-:W-:Y:S02]  /*8fe0*/  SHF.R.U64 R19, R6, UR5, R7.reuse ;  /* 0x0000000506137c19 */ /* 0x100fe40008001207 */
[----:B------:R-:W-:Y:S01]  /*8ff0*/  SHF.R.U32.HI R6, RZ, UR5, R7 ;  /* 0x00000005ff067c19 */ /* 0x000fe20008011607 */
[----:B------:R-:W-:Y:S01]  /*9000*/  FMUL R8, R8, UR6 ;  /* 0x0000000608087c20 */ /* 0x000fe20008400000 */
[----:B------:R-:W-:-:S02]  /*9010*/  ULDC UR5, c[0x0][0x608] ;  /* 0x0001820000057ab9 */ /* 0x000fc40000000800 */
[--C-:B------:R-:W-:Y:S01]  /*9020*/  SHF.R.U64 R21, R19, UR5, R6.reuse ;  /* 0x0000000513157c19 */ /* 0x100fe20008001206 */
[----:B------:R0:W1:Y:S01]  /*9030*/  F2I.U32.TRUNC.NTZ R24, R8 ;  /* 0x0000000800187305 */ /* 0x000062000020f000 */
[----:B------:R-:W-:Y:S01]  /*9040*/  SHF.R.U32.HI R6, RZ, UR5, R6 ;  /* 0x00000005ff067c19 */ /* 0x000fe20008011606 */
[----:B------:R-:W-:-:S03]  /*9050*/  ULDC UR5, c[0x0][0x658] ;  /* 0x0001960000057ab9 */ /* 0x000fc60000000800 */
[--C-:B------:R-:W-:Y:S02]  /*9060*/  SHF.R.U64 R20, R21, UR5, R6.reuse ;  /* 0x0000000515147c19 */ /* 0x100fe40008001206 */
[----:B------:R-:W-:-:S03]  /*9070*/  SHF.R.U32.HI R23, RZ, UR5, R6 ;  /* 0x00000005ff177c19 */ /* 0x000fc60008011606 */
[----:B------:R-:W-:Y:S02]  /*9080*/  IMAD.MOV.U32 R6, RZ, RZ, R20 ;  /* 0x000000ffff067224 */ /* 0x000fe400078e0014 */
[----:B------:R-:W-:Y:S01]  /*9090*/  IMAD.MOV.U32 R7, RZ, RZ, R23 ;  /* 0x000000ffff077224 */ /* 0x000fe200078e0017 */
[----:B0-----:R-:W-:Y:S06]  /*90a0*/  @!P0 BRA `(.L_x_183) ;  /* 0x0000000000288947 */ /* 0x001fec0003800000 */
        /* <DEDUP_REMOVED lines=10> */
.L_x_183:
[----:B------:R-:W-:Y:S01]  /*9150*/  ULDC UR5, c[0x0][0x648] ;  /* 0x0001920000057ab9 */ /* 0x000fe20000000800 */
[----:B-1----:R-:W-:Y:S01]  /*9160*/  IMAD.MOV R24, RZ, RZ, -R24 ;  /* 0x000000ffff187224 */ /* 0x002fe200078e0a18 */
[----:B------:R-:W-:Y:S01]  /*9170*/  SHF.R.U64 R6, R6, UR5, R7 ;  /* 0x0000000506067c19 */ /* 0x000fe20008001207 */
[----:B------:R-:W-:Y:S01]  /*9180*/  ULDC UR5, c[0x0][0x638] ;  /* 0x00018e0000057ab9 */ /* 0x000fe20000000800 */
[----:B------:R-:W-:Y:S01]  /*9190*/  LOP3.LUT R21, R21, UR17, RZ, 0xc0, !PT ;  /* 0x0000001115157c12 */ /* 0x000fe2000f8ec0ff */
[----:B---3--:R-:W-:Y:S01]  /*91a0*/  @P4 IMAD R18, R22, R24, R5 ;  /* 0x0000001816124224 */ /* 0x008fe200078e0205 */
[----:B------:R-:W-:Y:S01]  /*91b0*/  LOP3.LUT R7, R19, UR4, RZ, 0xc0, !PT ;  /* 0x0000000413077c12 */ /* 0x000fe2000f8ec0ff */
[----:B------:R-:W-:Y:S01]  /*91c0*/  IMAD.MOV R5, RZ, RZ, -R6 ;  /* 0x000000ffff057224 */ /* 0x000fe200078e0a06 */
[----:B------:R-:W-:Y:S01]  /*91d0*/  ULDC UR6, c[0x0][0x610] ;  /* 0x0001840000067ab9 */ /* 0x000fe20000000800 */
[----:B------:R-:W-:Y:S02]  /*91e0*/  IMAD R21, R6, UR18, R21 ;  /* 0x0000001206157c24 */ /* 0x000fe4000f8e0215 */
[----:B------:R-:W-:Y:S01]  /*91f0*/  IMAD R20, R5, UR5, R20 ;  /* 0x0000000505147c24 */ /* 0x000fe2000f8e0214 */
[----:B------:R-:W-:Y:S01]  /*9200*/  ULDC UR5, c[0x0][0x600] ;  /* 0x0001800000057ab9 */ /* 0x000fe20000000800 */
[----:B------:R-:W-:-:S02]  /*9210*/  IMAD R18, R21, UR6, R18 ;  /* 0x0000000615127c24 */ /* 0x000fc4000f8e0212 */
[----:B------:R-:W-:Y:S02]  /*9220*/  IMAD R7, R20, UR5, R7 ;  /* 0x0000000514077c24 */ /* 0x000fe4000f8e0207 */
[----:B------:R-:W-:-:S03]  /*9230*/  IMAD.MOV.U32 R6, RZ, RZ, 0x1 ;  /* 0x00000001ff067424 */ /* 0x000fc600078e00ff */
[----:B------:R-:W-:Y:S02]  /*9240*/  SEL R5, R7, R18, !P4 ;  /* 0x0000001207057207 */ /* 0x000fe40006000000 */
[----:B------:R-:W-:-:S07]  /*9250*/  SEL R18, R18, R7, !P4 ;  /* 0x0000000712127207 */ /* 0x000fce0006000000 */
.L_x_181:
[----:B------:R-:W-:Y:S05]  /*9260*/  BSYNC B1 ;  /* 0x0000000000017941 */ /* 0x000fea0003800000 */
.L_x_180:
[----:B------:R-:W-:-:S13]  /*9270*/  LOP3.LUT P0, RZ, R6, 0xff, RZ, 0xc0, !PT ;  /* 0x000000ff06ff7812 */ /* 0x000fda000780c0ff */
[----:B------:R-:W-:Y:S05]  /*9280*/  @P0 BRA `(.L_x_184) ;  /* 0xfffffff400400947 */ /* 0x000fea000383ffff */
[----:B------:R-:W-:Y:S05]  /*9290*/  BSYNC B0 ;  /* 0x0000000000007941 */ /* 0x000fea0003800000 */
.L_x_173:
[----:B------:R-:W-:-:S03]  /*92a0*/  UMOV UR5, 0xffffffff ;  /* 0xffffffff00057882 */ /* 0x000fc60000000000 */
[----:B------:R-:W-:Y:S05]  /*92b0*/  BRA.DIV UR5, `(.L_x_185) ;  /* 0x00000006051c7947 */ /* 0x000fea000b800000 */
[----:B------:R-:W-:-:S13]  /*92c0*/  ELECT P0, URZ, PT ;  /* 0x00000000003f782f */ /* 0x000fda0003800000 */
.L_x_199:
[----:B------:R-:W-:Y:S04]  /*92d0*/  BSSY B0, `(.L_x_186) ;  /* 0x000002b000007945 */ /* 0x000fe80003800000 */
[----:B------:R-:W-:Y:S05]  /*92e0*/  @!P0 BRA `(.L_x_187) ;  /* 0x0000000000a48947 */ /* 0x000fea0003800000 */
[----:B------:R-:W-:-:S04]  /*92f0*/  LOP3.LUT R4, R4, 0x2, RZ, 0xfc, !PT ;  /* 0x0000000204047812 */ /* 0x000fc800078efcff */
[----:B------:R-:W-:-:S13]  /*9300*/  ISETP.NE.AND P0, PT, R4, 0x3, PT ;  /* 0x000000030400780c */ /* 0x000fda0003f05270 */
[----:B------:R-:W-:Y:S05]  /*9310*/  @!P0 BRA `(.L_x_188) ;  /* 0x0000000000048947 */ /* 0x000fea0003800000 */
[----:B------:R-:W-:Y:S01]  /*9320*/  BPT.TRAP 0x1 ;  /* 0x000000040000795c */ /* 0x000fe20000300000 */
.L_x_188:
[----:B------:R-:W0:Y:S01]  /*9330*/  S2R R3, SR_CgaCtaId ;  /* 0x0000000000037919 */ /* 0x000e220000008800 */
[----:B------:R-:W-:Y:S02]  /*9340*/  MOV R0, 0x400 ;  /* 0x0000040000007802 */ /* 0x000fe40000000f00 */
[----:B------:R-:W-:Y:S02]  /*9350*/  SHF.L.U32 R2, R15, 0x1f, RZ ;  /* 0x0000001f0f027819 */ /* 0x000fe400000006ff */
[----:B0-----:R-:W-:-:S05]  /*9360*/  LEA R3, R3, R0, 0x18 ;  /* 0x0000000003037211 */ /* 0x001fca00078ec0ff */
[----:B------:R-:W-:-:S04]  /*9370*/  VIADD R3, R3, 0x20 ;  /* 0x0000002003037836 */ /* 0x000fc80000000000 */
[C---:B------:R-:W-:Y:S02]  /*9380*/  IMAD R5, R14.reuse, 0x8, R3 ;  /* 0x000000080e057824 */ /* 0x040fe400078e0203 */
[----:B------:R-:W-:Y:S02]  /*9390*/  VIADD R14, R14, 0x1 ;  /* 0x000000010e0e7836 */ /* 0x000fe40000000000 */
[----:B------:R-:W0:Y:S03]  /*93a0*/  SYNCS.PHASECHK.TRANS64.TRYWAIT P0, [R5+URZ], R2 ;  /* 0x00000002050075a7 */ /* 0x000e26000800017f */
[----:B------:R-:W-:-:S04]  /*93b0*/  ISETP.NE.AND P1, PT, R14, 0x4, PT ;  /* 0x000000040e00780c */ /* 0x000fc80003f25270 */
[----:B------:R-:W-:Y:S02]  /*93c0*/  SEL R0, RZ, 0x1, P1 ;  /* 0x00000001ff007807 */ /* 0x000fe40000800000 */
[----:B------:R-:W-:Y:S02]  /*93d0*/  SEL R14, R14, RZ, P1 ;  /* 0x000000ff0e0e7207 */ /* 0x000fe40000800000 */
[----:B------:R-:W-:-:S03]  /*93e0*/  LOP3.LUT R15, R15, R0, RZ, 0x3c, !PT ;  /* 0x000000000f0f7212 */ /* 0x000fc600078e3cff */
[----:B------:R-:W-:Y:S01]  /*93f0*/  IMAD R7, R14, 0x8, R3 ;  /* 0x000000080e077824 */ /* 0x000fe200078e0203 */
[----:B------:R-:W-:Y:S01]  /*9400*/  SHF.L.U32 R4, R15, 0x1f, RZ ;  /* 0x0000001f0f047819 */ /* 0x000fe200000006ff */
[----:B0-----:R-:W-:Y:S06]  /*9410*/  @!P0 BRA `(.L_x_189) ;  /* 0x0000000000e48947 */ /* 0x001fec0003800000 */
.L_x_200:
[----:B------:R-:W1:Y:S01]  /*9420*/  SYNCS.PHASECHK.TRANS64.TRYWAIT P0, [R7+URZ], R4 ;  /* 0x00000004070075a7 */ /* 0x000e62000800017f */
[----:B------:R-:W-:-:S05]  /*9430*/  VIADD R0, R14, 0x1 ;  /* 0x000000010e007836 */ /* 0x000fca0000000000 */
[----:B------:R-:W-:-:S04]  /*9440*/  ISETP.NE.AND P1, PT, R0, 0x4, PT ;  /* 0x000000040000780c */ /* 0x000fc80003f25270 */
[----:B0-----:R-:W-:Y:S02]  /*9450*/  SEL R2, RZ, 0x1, P1 ;  /* 0x00000001ff027807 */ /* 0x001fe40000800000 */
[----:B------:R-:W-:Y:S02]  /*9460*/  SEL R0, R0, RZ, P1 ;  /* 0x000000ff00007207 */ /* 0x000fe40000800000 */
[----:B------:R-:W-:-:S03]  /*9470*/  LOP3.LUT R15, R15, R2, RZ, 0x3c, !PT ;  /* 0x000000020f0f7212 */ /* 0x000fc600078e3cff */
[----:B------:R-:W-:Y:S01]  /*9480*/  IMAD R6, R0, 0x8, R3 ;  /* 0x0000000800067824 */ /* 0x000fe200078e0203 */
[----:B------:R-:W-:Y:S01]  /*9490*/  SHF.L.U32 R5, R15, 0x1f, RZ ;  /* 0x0000001f0f057819 */ /* 0x000fe200000006ff */
[----:B-1----:R-:W-:Y:S06]  /*94a0*/  @!P0 BRA `(.L_x_190) ;  /* 0x0000000000d48947 */ /* 0x002fec0003800000 */
.L_x_201:
[----:B------:R-:W1:Y:S01]  /*94b0*/  SYNCS.PHASECHK.TRANS64.TRYWAIT P0, [R6+URZ], R5 ;  /* 0x00000005060075a7 */ /* 0x000e62000800017f */
[----:B------:R-:W-:-:S05]  /*94c0*/  VIADD R0, R0, 0x1 ;  /* 0x0000000100007836 */ /* 0x000fca0000000000 */
[----:B------:R-:W-:-:S04]  /*94d0*/  ISETP.NE.AND P1, PT, R0, 0x4, PT ;  /* 0x000000040000780c */ /* 0x000fc80003f25270 */
[----:B------:R-:W-:Y:S02]  /*94e0*/  SEL R2, RZ, 0x1, P1 ;  /* 0x00000001ff027807 */ /* 0x000fe40000800000 */
[----:B------:R-:W-:Y:S02]  /*94f0*/  SEL R0, R0, RZ, P1 ;  /* 0x000000ff00007207 */ /* 0x000fe40000800000 */
[----:B------:R-:W-:Y:S01]  /*9500*/  LOP3.LUT R2, R15, R2, RZ, 0x3c, !PT ;  /* 0x000000020f027212 */ /* 0x000fe200078e3cff */
[----:B-1----:R-:W-:Y:S06]  /*9510*/  @!P0 BRA `(.L_x_191) ;  /* 0x0000000000cc8947 */ /* 0x002fec0003800000 */
.L_x_202:
[----:B------:R-:W-:Y:S01]  /*9520*/  IMAD R3, R0, 0x8, R3 ;  /* 0x0000000800037824 */ /* 0x000fe200078e0203 */
[----:B------:R-:W-:-:S07]  /*9530*/  SHF.L.U32 R0, R2, 0x1f, RZ ;  /* 0x0000001f02007819 */ /* 0x000fce00000006ff */
.L_x_192:
[----:B--2---:R2:W3:Y:S02]  /*9540*/  SYNCS.PHASECHK.TRANS64.TRYWAIT P0, [R3+URZ], R0 ;  /* 0x00000000030075a7 */ /* 0x0044e4000800017f */
[----:B---3--:R-:W-:Y:S05]  /*9550*/  @!P0 NANOSLEEP.SYNCS 0x989680 ;  /* 0x009896800000895d */ /* 0x008fea0003900000 */
[----:B------:R-:W3:Y:S02]  /*9560*/  @!P0 SYNCS.PHASECHK.TRANS64 P0, [R3+URZ], R0 ;  /* 0x00000000030085a7 */ /* 0x000ee4000800007f */
[----:B---3--:R-:W-:Y:S05]  /*9570*/  @!P0 BRA `(.L_x_192) ;  /* 0xfffffffc00f08947 */ /* 0x008fea000383ffff */
.L_x_187:
[----:B------:R-:W-:Y:S05]  /*9580*/  BSYNC B0 ;  /* 0x0000000000007941 */ /* 0x000fea0003800000 */
.L_x_186:
[----:B------:R-:W-:Y:S05]  /*9590*/  EXIT ;  /* 0x000000000000794d */ /* 0x000fea0003800000 */
.L_x_21:
[----:B-1----:R-:W-:-:S04]  /*95a0*/  IMAD.U32 R12, RZ, RZ, UR6 ;  /* 0x00000006ff0c7e24 */ /* 0x002fc8000f8e00ff */
[----:B------:R1:W4:Y:S03]  /*95b0*/  SYNCS.PHASECHK.TRANS64.TRYWAIT P1, [R12+URZ], R11 ;  /* 0x0000000b0c0075a7 */ /* 0x000326000802017f */
[----:B----4-:R-:W-:Y:S05]  /*95c0*/  @!P1 NANOSLEEP.SYNCS 0x989680 ;  /* 0x009896800000995d */ /* 0x010fea0003900000 */
[----:B------:R-:W4:Y:S02]  /*95d0*/  @!P1 SYNCS.PHASECHK.TRANS64 P1, [R12+URZ], R11 ;  /* 0x0000000b0c0095a7 */ /* 0x000f24000802007f */
[----:B----4-:R-:W-:Y:S05]  /*95e0*/  @!P1 BRA `(.L_x_21) ;  /* 0xfffffffc00ec9947 */ /* 0x010fea000383ffff */
[----:B------:R-:W-:Y:S05]  /*95f0*/  BRA `(.L_x_20) ;  /* 0xffffff80005c7947 */ /* 0x000fea000383ffff */
.L_x_27:
[----:B-1----:R-:W-:-:S04]  /*9600*/  IMAD.U32 R14, RZ, RZ, UR12 ;  /* 0x0000000cff0e7e24 */ /* 0x002fc8000f8e00ff */
[----:B------:R1:W4:Y:S03]  /*9610*/  SYNCS.PHASECHK.TRANS64.TRYWAIT P1, [R14+URZ], R13 ;  /* 0x0000000d0e0075a7 */ /* 0x000326000802017f */
[----:B----4-:R-:W-:Y:S05]  /*9620*/  @!P1 NANOSLEEP.SYNCS 0x989680 ;  /* 0x009896800000995d */ /* 0x010fea0003900000 */
[----:B------:R-:W4:Y:S02]  /*9630*/  @!P1 SYNCS.PHASECHK.TRANS64 P1, [R14+URZ], R13 ;  /* 0x0000000d0e0095a7 */ /* 0x000f24000802007f */
[----:B----4-:R-:W-:Y:S05]  /*9640*/  @!P1 BRA `(.L_x_27) ;  /* 0xfffffffc00ec9947 */ /* 0x010fea000383ffff */
[----:B------:R-:W-:Y:S05]  /*9650*/  BRA `(.L_x_26) ;  /* 0xffffff8800c47947 */ /* 0x000fea000383ffff */
.L_x_174:
[----:B------:R-:W-:Y:S01]  /*9660*/  BSSY B1, `(.L_x_193) ;  /* 0x0000006000017945 */ /* 0x000fe20003800000 */
[----:B------:R-:W-:-:S07]  /*9670*/  IMAD.MOV.U32 R6, RZ, RZ, -0x1 ;  /* 0xffffffffff067424 */ /* 0x000fce00078e00ff */
[----:B------:R-:W-:Y:S05]  /*9680*/  WARPSYNC.COLLECTIVE R6, `(.L_x_194) ;  /* 0x00000000060c7348 */ /* 0x000fea0003c00000 */
[----:B------:R-:W-:Y:S02]  /*9690*/  ELECT P0, UR62, PT ;  /* 0x00000000003e782f */ /* 0x000fe40003800000 */
[----:B------:R-:W-:Y:S01]  /*96a0*/  MOV R6, UR62 ;  /* 0x0000003e00067c02 */ /* 0x000fe20008000f00 */
[----:B------:R-:W-:Y:S10]  /*96b0*/  ENDCOLLECTIVE ;  /* 0x000000000000791b */ /* 0x000ff40003800000 */
.L_x_194:
[----:B------:R-:W-:Y:S05]  /*96c0*/  BSYNC B1 ;  /* 0x0000000000017941 */ /* 0x000fea0003800000 */
.L_x_193:
[----:B------:R-:W-:Y:S05]  /*96d0*/  BRA `(.L_x_195) ;  /* 0xfffffff000387947 */ /* 0x000fea000383ffff */
.L_x_177:
[----:B0-----:R0:W1:Y:S02]  /*96e0*/  SYNCS.PHASECHK.TRANS64.TRYWAIT P0, [R20+URZ+0x20], R7 ;  /* 0x00002007140075a7 */ /* 0x001064000800017f */
[----:B-1----:R-:W-:Y:S05]  /*96f0*/  @!P0 NANOSLEEP.SYNCS 0x989680 ;  /* 0x009896800000895d */ /* 0x002fea0003900000 */
[----:B------:R-:W1:Y:S02]  /*9700*/  @!P0 SYNCS.PHASECHK.TRANS64 P0, [R20+URZ+0x20], R7 ;  /* 0x00002007140085a7 */ /* 0x000e64000800007f */
[----:B-1----:R-:W-:Y:S05]  /*9710*/  @!P0 BRA `(.L_x_177) ;  /* 0xfffffffc00f08947 */ /* 0x002fea000383ffff */
[----:B------:R-:W-:Y:S05]  /*9720*/  BRA `(.L_x_196) ;  /* 0xfffffff000787947 */ /* 0x000fea000383ffff */
.L_x_185:
[----:B------:R-:W-:Y:S01]  /*9730*/  BSSY B0, `(.L_x_197) ;  /* 0x0000006000007945 */ /* 0x000fe20003800000 */
[----:B------:R-:W-:-:S07]  /*9740*/  IMAD.MOV.U32 R6, RZ, RZ, -0x1 ;  /* 0xffffffffff067424 */ /* 0x000fce00078e00ff */
[----:B------:R-:W-:Y:S05]  /*9750*/  WARPSYNC.COLLECTIVE R6, `(.L_x_198) ;  /* 0x00000000060c7348 */ /* 0x000fea0003c00000 */
[----:B------:R-:W-:Y:S02]  /*9760*/  ELECT P0, UR62, PT ;  /* 0x00000000003e782f */ /* 0x000fe40003800000 */
[----:B------:R-:W-:Y:S01]  /*9770*/  MOV R6, UR62 ;  /* 0x0000003e00067c02 */ /* 0x000fe20008000f00 */
[----:B------:R-:W-:Y:S10]  /*9780*/  ENDCOLLECTIVE ;  /* 0x000000000000791b */ /* 0x000ff40003800000 */
.L_x_198:
[----:B------:R-:W-:Y:S05]  /*9790*/  BSYNC B0 ;  /* 0x0000000000007941 */ /* 0x000fea0003800000 */
.L_x_197:
[----:B------:R-:W-:Y:S05]  /*97a0*/  BRA `(.L_x_199) ;  /* 0xfffffff800c87947 */ /* 0x000fea000383ffff */
.L_x_189:
[----:B0-----:R0:W1:Y:S02]  /*97b0*/  SYNCS.PHASECHK.TRANS64.TRYWAIT P0, [R5+URZ], R2 ;  /* 0x00000002050075a7 */ /* 0x001064000800017f */
[----:B-1----:R-:W-:Y:S05]  /*97c0*/  @!P0 NANOSLEEP.SYNCS 0x989680 ;  /* 0x009896800000895d */ /* 0x002fea0003900000 */
[----:B------:R-:W1:Y:S02]  /*97d0*/  @!P0 SYNCS.PHASECHK.TRANS64 P0, [R5+URZ], R2 ;  /* 0x00000002050085a7 */ /* 0x000e64000800007f */
[----:B-1----:R-:W-:Y:S05]  /*97e0*/  @!P0 BRA `(.L_x_189) ;  /* 0xfffffffc00f08947 */ /* 0x002fea000383ffff */
[----:B------:R-:W-:Y:S05]  /*97f0*/  BRA `(.L_x_200) ;  /* 0xfffffffc00087947 */ /* 0x000fea000383ffff */
.L_x_190:
[----:B0-----:R0:W1:Y:S02]  /*9800*/  SYNCS.PHASECHK.TRANS64.TRYWAIT P0, [R7+URZ], R4 ;  /* 0x00000004070075a7 */ /* 0x001064000800017f */
[----:B-1----:R-:W-:Y:S05]  /*9810*/  @!P0 NANOSLEEP.SYNCS 0x989680 ;  /* 0x009896800000895d */ /* 0x002fea0003900000 */
[----:B------:R-:W1:Y:S02]  /*9820*/  @!P0 SYNCS.PHASECHK.TRANS64 P0, [R7+URZ], R4 ;  /* 0x00000004070085a7 */ /* 0x000e64000800007f */
[----:B-1----:R-:W-:Y:S05]  /*9830*/  @!P0 BRA `(.L_x_190) ;  /* 0xfffffffc00f08947 */ /* 0x002fea000383ffff */
[----:B------:R-:W-:Y:S05]  /*9840*/  BRA `(.L_x_201) ;  /* 0xfffffffc00187947 */ /* 0x000fea000383ffff */
.L_x_191:
[----:B-1----:R1:W2:Y:S02]  /*9850*/  SYNCS.PHASECHK.TRANS64.TRYWAIT P0, [R6+URZ], R5 ;  /* 0x00000005060075a7 */ /* 0x0022a4000800017f */
[----:B--2---:R-:W-:Y:S05]  /*9860*/  @!P0 NANOSLEEP.SYNCS 0x989680 ;  /* 0x009896800000895d */ /* 0x004fea0003900000 */
[----:B------:R-:W2:Y:S02]  /*9870*/  @!P0 SYNCS.PHASECHK.TRANS64 P0, [R6+URZ], R5 ;  /* 0x00000005060085a7 */ /* 0x000ea4000800007f */
[----:B--2---:R-:W-:Y:S05]  /*9880*/  @!P0 BRA `(.L_x_191) ;  /* 0xfffffffc00f08947 */ /* 0x004fea000383ffff */
[----:B------:R-:W-:Y:S05]  /*9890*/  BRA `(.L_x_202) ;  /* 0xfffffffc00207947 */ /* 0x000fea000383ffff */
.L_x_203:
[----:B------:R-:W-:-:S00]  /*98a0*/  BRA `(.L_x_203) ;  /* 0xfffffffc00fc7947 */ /* 0x000fc0000383ffff */
[----:B------:R-:W-:-:S00]  /*98b0*/  NOP ;  /* 0x0000000000007918 */ /* 0x000fc00000000000 */
        /* <DEDUP_REMOVED lines=12> */
.L_x_204:


//--------------------- .nv.shared._ZN7cutlass13device_kernelINS_4gemm6kernel13GemmUniversalIN4cute5tupleIJiiiiEEENS1_10collective13CollectiveMmaINS1_37MainloopSm90TmaGmmaWarpSpecializedFP8ILi4ENS5_IJNS4_1CILi1EEENSA_ILi2EEESB_EEENS1_35KernelTmaWarpSpecializedCooperativeEEENS5_IJNSA_ILi256EEENSA_ILi64EEESH_EEENS_12float_e4m3_tENS5_IJlSB_lEEESJ_SK_NS4_8TiledMMAINS4_8MMA_AtomIJNS4_4SM904GMMA30MMA_64x64x32_F32E4M3E4M3_SS_TNILNSO_7ScaleInE1ELSQ_1EEEEEENS4_6LayoutINS5_IJSC_SB_SB_EEENS5_IJSB_NSA_ILi0EEESV_EEEEENS5_IJNS4_10UnderscoreESY_SY_EEEEENS4_23SM90_TMA_LOAD_MULTICASTENS4_14ComposedLayoutINS4_7SwizzleILi2ELi4ELi3EEENS4_18smem_ptr_flag_bitsILi8EEENST_INS5_IJNSA_ILi8EEESH_EEENS5_IJSH_SB_EEEEEEEvNS4_8identityENS4_13SM90_TMA_LOADES1B_vS1C_EENS_8epilogue10collective6detail29Sm90TmaWarpSpecializedAdapterINS1G_15DefaultEpilogueISJ_SK_SK_NS1F_6thread17LinearCombinationISJ_Li1EffLNS1K_9ScaleType4KindE0ELNS_15FloatRoundStyleE2ESJ_EENS1_15EpilogueDefaultEEEEEvvEEEEvNT_6ParamsE --------------------------
	.section	.nv.shared._ZN7cutlass13device_kernelINS_4gemm6kernel13GemmUniversalIN4cute5tupleIJiiiiEEENS1_10collective13CollectiveMmaINS1_37MainloopSm90TmaGmmaWarpSpecializedFP8ILi4ENS5_IJNS4_1CILi1EEENSA_ILi2EEESB_EEENS1_35KernelTmaWarpSpecializedCooperativeEEENS5_IJNSA_ILi256EEENSA_ILi64EEESH_EEENS_12float_e4m3_tENS5_IJlSB_lEEESJ_SK_NS4_8TiledMMAINS4_8MMA_AtomIJNS4_4SM904GMMA30MMA_64x64x32_F32E4M3E4M3_SS_TNILNSO_7ScaleInE1ELSQ_1EEEEEENS4_6LayoutINS5_IJSC_SB_SB_EEENS5_IJSB_NSA_ILi0EEESV_EEEEENS5_IJNS4_10UnderscoreESY_SY_EEEEENS4_23SM90_TMA_LOAD_MULTICASTENS4_14ComposedLayoutINS4_7SwizzleILi2ELi4ELi3EEENS4_18smem_ptr_flag_bitsILi8EEENST_INS5_IJNSA_ILi8EEESH_EEENS5_IJSH_SB_EEEEEEEvNS4_8identityENS4_13SM90_TMA_LOADES1B_vS1C_EENS_8epilogue10collective6detail29Sm90TmaWarpSpecializedAdapterINS1G_15DefaultEpilogueISJ_SK_SK_NS1F_6thread17LinearCombinationISJ_Li1EffLNS1K_9ScaleType4KindE0ELNS_15FloatRoundStyleE2ESJ_EENS1_15EpilogueDefaultEEEEEvvEEEEvNT_6ParamsE,"aw",@nobits
	.sectionflags	@""
	.align	16
	.zero		1024


//--------------------- .nv.shared.reserved.0     --------------------------
	.section	.nv.shared.reserved.0,"aw",@nobits
	.weak		__nv_reservedSMEM_offset_0_alias
	.size		__nv_reservedSMEM_offset_0_alias, 0, 0
	.other		__nv_reservedSMEM_offset_0_alias,@"STO_CUDA_RESERVED_SHARED STV_DEFAULT"
__nv_reservedSMEM_offset_0_alias:
	.zero		0


//--------------------- .nv.global                --------------------------
	.section	.nv.global,"aw",@nobits
.nv.global:
	.type		_ZN39_INTERNAL_978d5051_4_k_cu_f4673228_44964cute1_E,@object
	.size		_ZN39_INTERNAL_978d5051_4_k_cu_f4673228_44964cute1_E,(_ZN39_INTERNAL_978d5051_4_k_cu_f4673228_44964cuda3std3__45__cpo6cbeginE - _ZN39_INTERNAL_978d5051_4_k_cu_f4673228_44964cute1_E)
_ZN39_INTERNAL_978d5051_4_k_cu_f4673228_44964cute1_E:
	.zero		1
	.type		_ZN39_INTERNAL_978d5051_4_k_cu_f4673228_44964cuda3std3__45__cpo6cbeginE,@object
	.size		_ZN39_INTERNAL_978d5051_4_k_cu_f4673228_44964cuda3std3__45__cpo6cbeginE,(_ZN39_INTERNAL_978d5051_4_k_cu_f4673228_44964cuda3std3__48in_placeE - _ZN39_INTERNAL_978d5051_4_k_cu_f4673228_44964cuda3std3__45__cpo6cbeginE)
_ZN39_INTERNAL_978d5051_4_k_cu_f4673228_44964cuda3std3__45__cpo6cbeginE:
	.zero		1
	.type		_ZN39_INTERNAL_978d5051_4_k_cu_f4673228_44964cuda3std3__48in_placeE,@object
	.size		_ZN39_INTERNAL_978d5051_4_k_cu_f4673228_44964cuda3std3__48in_placeE,(_ZN39_INTERNAL_978d5051_4_k_cu_f4673228_44964cuda3std6ranges3__45__cpo9iter_moveE - _ZN39_INTERNAL_978d5051_4_k_cu_f4673228_44964cuda3std3__48in_placeE)
_ZN39_INTERNAL_978d5051_4_k_cu_f4673228_44964cuda3std3__48in_placeE:
	.zero		1
	.type		_ZN39_INTERNAL_978d5051_4_k_cu_f4673228_44964cuda3std6ranges3__45__cpo9iter_moveE,@object
	.size		_ZN39_INTERNAL_978d5051_4_k_cu_f4673228_44964cuda3std6ranges3__45__cpo9iter_moveE,(_ZN39_INTERNAL_978d5051_4_k_cu_f4673228_44964cuda3std3__45__cpo5beginE - _ZN39_INTERNAL_978d5051_4_k_cu_f4673228_44964cuda3std6ranges3__45__cpo9iter_moveE)
_ZN39_INTERNAL_978d5051_4_k_cu_f4673228_44964cuda3std6ranges3__45__cpo9iter_moveE:
	.zero		1
	.type		_ZN39_INTERNAL_978d5051_4_k_cu_f4673228_44964cuda3std3__45__cpo5beginE,@object
	.size		_ZN39_INTERNAL_978d5051_4_k_cu_f4673228_44964cuda3std3__45__cpo5beginE,(_ZN39_INTERNAL_978d5051_4_k_cu_f4673228_44964cuda3std3__441_GLOBAL__N__978d5051_4_k_cu_f4673228_44966ignoreE - _ZN39_INTERNAL_978d5051_4_k_cu_f4673228_44964cuda3std3__45__cpo5beginE)
_ZN39_INTERNAL_978d5051_4_k_cu_f4673228_44964cuda3std3__45__cpo5beginE:
	.zero		1
	.type		_ZN39_INTERNAL_978d5051_4_k_cu_f4673228_44964cuda3std3__441_GLOBAL__N__978d5051_4_k_cu_f4673228_44966ignoreE,@object
	.size		_ZN39_INTERNAL_978d5051_4_k_cu_f4673228_44964cuda3std3__441_GLOBAL__N__978d5051_4_k_cu_f4673228_44966ignoreE,(_ZN39_INTERNAL_978d5051_4_k_cu_f4673228_44964cute7productE - _ZN39_INTERNAL_978d5051_4_k_cu_f4673228_44964cuda3std3__441_GLOBAL__N__978d5051_4_k_cu_f4673228_44966ignoreE)
_ZN39_INTERNAL_978d5051_4_k_cu_f4673228_44964cuda3std3__441_GLOBAL__N__978d5051_4_k_cu_f4673228_44966ignoreE:
	.zero		1
	.type		_ZN39_INTERNAL_978d5051_4_k_cu_f4673228_44964cute7productE,@object
	.size		_ZN39_INTERNAL_978d5051_4_k_cu_f4673228_44964cute7productE,(_ZN39_INTERNAL_978d5051_4_k_cu_f4673228_44964cuda3std3__45__cpo3endE - _ZN39_INTERNAL_978d5051_4_k_cu_f4673228_44964cute7productE)
_ZN39_INTERNAL_978d5051_4_k_cu_f4673228_44964cute7productE:
	.zero		1
	.type		_ZN39_INTERNAL_978d5051_4_k_cu_f4673228_44964cuda3std3__45__cpo3endE,@object
	.size		_ZN39_INTERNAL_978d5051_4_k_cu_f4673228_44964cuda3std3__45__cpo3endE,(_ZN39_INTERNAL_978d5051_4_k_cu_f4673228_44964cuda3std3__419piecewise_constructE - _ZN39_INTERNAL_978d5051_4_k_cu_f4673228_44964cuda3std3__45__cpo3endE)
_ZN39_INTERNAL_978d5051_4_k_cu_f4673228_44964cuda3std3__45__cpo3endE:
	.zero		1
	.type		_ZN39_INTERNAL_978d5051_4_k_cu_f4673228_44964cuda3std3__419piecewise_constructE,@object
	.size		_ZN39_INTERNAL_978d5051_4_k_cu_f4673228_44964cuda3std3__419piecewise_constructE,(_ZN39_INTERNAL_978d5051_4_k_cu_f4673228_44964cuda3std3__45__cpo4cendE - _ZN39_INTERNAL_978d5051_4_k_cu_f4673228_44964cuda3std3__419piecewise_constructE)
_ZN39_INTERNAL_978d5051_4_k_cu_f4673228_44964cuda3std3__419piecewise_constructE:
	.zero		1
	.type		_ZN39_INTERNAL_978d5051_4_k_cu_f4673228_44964cuda3std3__45__cpo4cendE,@object
	.size		_ZN39_INTERNAL_978d5051_4_k_cu_f4673228_44964cuda3std3__45__cpo4cendE,(_ZN39_INTERNAL_978d5051_4_k_cu_f4673228_44964cuda3std6ranges3__45__cpo4swapE - _ZN39_INTERNAL_978d5051_4_k_cu_f4673228_44964cuda3std3__45__cpo4cendE)
_ZN39_INTERNAL_978d5051_4_k_cu_f4673228_44964cuda3std3__45__cpo4cendE:
	.zero		1
	.type		_ZN39_INTERNAL_978d5051_4_k_cu_f4673228_44964cuda3std6ranges3__45__cpo4swapE,@object
	.size		_ZN39_INTERNAL_978d5051_4_k_cu_f4673228_44964cuda3std6ranges3__45__cpo4swapE,(.L_7 - _ZN39_INTERNAL_978d5051_4_k_cu_f4673228_44964cuda3std6ranges3__45__cpo4swapE)
_ZN39_INTERNAL_978d5051_4_k_cu_f4673228_44964cuda3std6ranges3__45__cpo4swapE:
	.zero		1
.L_7:


//--------------------- .nv.constant0._ZN7cutlass13device_kernelINS_4gemm6kernel13GemmUniversalIN4cute5tupleIJiiiiEEENS1_10collective13CollectiveMmaINS1_37MainloopSm90TmaGmmaWarpSpecializedFP8ILi4ENS5_IJNS4_1CILi1EEENSA_ILi2EEESB_EEENS1_35KernelTmaWarpSpecializedCooperativeEEENS5_IJNSA_ILi256EEENSA_ILi64EEESH_EEENS_12float_e4m3_tENS5_IJlSB_lEEESJ_SK_NS4_8TiledMMAINS4_8MMA_AtomIJNS4_4SM904GMMA30MMA_64x64x32_F32E4M3E4M3_SS_TNILNSO_7ScaleInE1ELSQ_1EEEEEENS4_6LayoutINS5_IJSC_SB_SB_EEENS5_IJSB_NSA_ILi0EEESV_EEEEENS5_IJNS4_10UnderscoreESY_SY_EEEEENS4_23SM90_TMA_LOAD_MULTICASTENS4_14ComposedLayoutINS4_7SwizzleILi2ELi4ELi3EEENS4_18smem_ptr_flag_bitsILi8EEENST_INS5_IJNSA_ILi8EEESH_EEENS5_IJSH_SB_EEEEEEEvNS4_8identityENS4_13SM90_TMA_LOADES1B_vS1C_EENS_8epilogue10collective6detail29Sm90TmaWarpSpecializedAdapterINS1G_15DefaultEpilogueISJ_SK_SK_NS1F_6thread17LinearCombinationISJ_Li1EffLNS1K_9ScaleType4KindE0ELNS_15FloatRoundStyleE2ESJ_EENS1_15EpilogueDefaultEEEEEvvEEEEvNT_6ParamsE --------------------------
	.section	.nv.constant0._ZN7cutlass13device_kernelINS_4gemm6kernel13GemmUniversalIN4cute5tupleIJiiiiEEENS1_10collective13CollectiveMmaINS1_37MainloopSm90TmaGmmaWarpSpecializedFP8ILi4ENS5_IJNS4_1CILi1EEENSA_ILi2EEESB_EEENS1_35KernelTmaWarpSpecializedCooperativeEEENS5_IJNSA_ILi256EEENSA_ILi64EEESH_EEENS_12float_e4m3_tENS5_IJlSB_lEEESJ_SK_NS4_8TiledMMAINS4_8MMA_AtomIJNS4_4SM904GMMA30MMA_64x64x32_F32E4M3E4M3_SS_TNILNSO_7ScaleInE1ELSQ_1EEEEEENS4_6LayoutINS5_IJSC_SB_SB_EEENS5_IJSB_NSA_ILi0EEESV_EEEEENS5_IJNS4_10UnderscoreESY_SY_EEEEENS4_23SM90_TMA_LOAD_MULTICASTENS4_14ComposedLayoutINS4_7SwizzleILi2ELi4ELi3EEENS4_18smem_ptr_flag_bitsILi8EEENST_INS5_IJNSA_ILi8EEESH_EEENS5_IJSH_SB_EEEEEEEvNS4_8identityENS4_13SM90_TMA_LOADES1B_vS1C_EENS_8epilogue10collective6detail29Sm90TmaWarpSpecializedAdapterINS1G_15DefaultEpilogueISJ_SK_SK_NS1F_6thread17LinearCombinationISJ_Li1EffLNS1K_9ScaleType4KindE0ELNS_15FloatRoundStyleE2ESJ_EENS1_15EpilogueDefaultEEEEEvvEEEEvNT_6ParamsE,"a",@progbits
	.sectionflags	@""
	.align	4
.nv.constant0._ZN7cutlass13device_kernelINS_4gemm6kernel13GemmUniversalIN4cute5tupleIJiiiiEEENS1_10collective13CollectiveMmaINS1_37MainloopSm90TmaGmmaWarpSpecializedFP8ILi4ENS5_IJNS4_1CILi1EEENSA_ILi2EEESB_EEENS1_35KernelTmaWarpSpecializedCooperativeEEENS5_IJNSA_ILi256EEENSA_ILi64EEESH_EEENS_12float_e4m3_tENS5_IJlSB_lEEESJ_SK_NS4_8TiledMMAINS4_8MMA_AtomIJNS4_4SM904GMMA30MMA_64x64x32_F32E4M3E4M3_SS_TNILNSO_7ScaleInE1ELSQ_1EEEEEENS4_6LayoutINS5_IJSC_SB_SB_EEENS5_IJSB_NSA_ILi0EEESV_EEEEENS5_IJNS4_10UnderscoreESY_SY_EEEEENS4_23SM90_TMA_LOAD_MULTICASTENS4_14ComposedLayoutINS4_7SwizzleILi2ELi4ELi3EEENS4_18smem_ptr_flag_bitsILi8EEENST_INS5_IJNSA_ILi8EEESH_EEENS5_IJSH_SB_EEEEEEEvNS4_8identityENS4_13SM90_TMA_LOADES1B_vS1C_EENS_8epilogue10collective6detail29Sm90TmaWarpSpecializedAdapterINS1G_15DefaultEpilogueISJ_SK_SK_NS1F_6thread17LinearCombinationISJ_Li1EffLNS1K_9ScaleType4KindE0ELNS_15FloatRoundStyleE2ESJ_EENS1_15EpilogueDefaultEEEEEvvEEEEvNT_6ParamsE:
	.zero		1664


//--------------------- SYMBOLS --------------------------

	.type		.nv.reservedSmem.offset0,@object
	.size		.nv.reservedSmem.offset0,0x4
